//
// Generated by NVIDIA NVVM Compiler
//
// Compiler Build ID: CL-36424714
// Cuda compilation tools, release 13.0, V13.0.88
// Based on NVVM 20.0.0
//

.version 9.0
.target sm_100
.address_size 64

	// .globl	_Z22create_leveled_bitmapsPclPlS_S0_lli
.extern .func __assertfail
(
	.param .b64 __assertfail_param_0,
	.param .b64 __assertfail_param_1,
	.param .b32 __assertfail_param_2,
	.param .b64 __assertfail_param_3,
	.param .b64 __assertfail_param_4
)
;
.global .align 1 .b8 __unnamed_1[83] = {118, 111, 105, 100, 32, 99, 114, 101, 97, 116, 101, 95, 108, 101, 118, 101, 108, 101, 100, 95, 98, 105, 116, 109, 97, 112, 115, 40, 99, 104, 97, 114, 32, 42, 44, 32, 108, 111, 110, 103, 44, 32, 108, 111, 110, 103, 32, 42, 44, 32, 99, 104, 97, 114, 32, 42, 44, 32, 108, 111, 110, 103, 32, 42, 44, 32, 108, 111, 110, 103, 44, 32, 108, 111, 110, 103, 44, 32, 105, 110, 116, 41};
.global .align 1 .b8 $str[25] = {110, 117, 109, 95, 108, 101, 118, 101, 108, 115, 32, 60, 61, 32, 78, 85, 77, 95, 76, 69, 86, 69, 76, 83};
.global .align 1 .b8 $str$1[27] = {47, 116, 109, 112, 47, 115, 97, 115, 115, 95, 99, 117, 95, 103, 50, 105, 48, 50, 100, 103, 55, 47, 107, 46, 99, 117};
.global .align 1 .b8 $str$2[12] = {108, 101, 118, 101, 108, 32, 62, 61, 32, 45, 49};

.visible .entry _Z22create_leveled_bitmapsPclPlS_S0_lli(
	.param .u64 .ptr .align 1 _Z22create_leveled_bitmapsPclPlS_S0_lli_param_0,
	.param .u64 _Z22create_leveled_bitmapsPclPlS_S0_lli_param_1,
	.param .u64 .ptr .align 1 _Z22create_leveled_bitmapsPclPlS_S0_lli_param_2,
	.param .u64 .ptr .align 1 _Z22create_leveled_bitmapsPclPlS_S0_lli_param_3,
	.param .u64 .ptr .align 1 _Z22create_leveled_bitmapsPclPlS_S0_lli_param_4,
	.param .u64 _Z22create_leveled_bitmapsPclPlS_S0_lli_param_5,
	.param .u64 _Z22create_leveled_bitmapsPclPlS_S0_lli_param_6,
	.param .u32 _Z22create_leveled_bitmapsPclPlS_S0_lli_param_7
)
{
	.local .align 16 .b8 	__local_depot0[176];
	.reg .b64 	%SP;
	.reg .b64 	%SPL;
	.reg .pred 	%p<45>;
	.reg .b16 	%rs<12>;
	.reg .b32 	%r<64>;
	.reg .b64 	%rd<265>;

	mov.u64 	%SPL, __local_depot0;
	ld.param.u64 	%rd46, [_Z22create_leveled_bitmapsPclPlS_S0_lli_param_1];
	ld.param.u64 	%rd48, [_Z22create_leveled_bitmapsPclPlS_S0_lli_param_3];
	ld.param.u64 	%rd50, [_Z22create_leveled_bitmapsPclPlS_S0_lli_param_4];
	ld.param.u64 	%rd49, [_Z22create_leveled_bitmapsPclPlS_S0_lli_param_6];
	ld.param.u32 	%r31, [_Z22create_leveled_bitmapsPclPlS_S0_lli_param_7];
	cvta.to.global.u64 	%rd1, %rd50;
	add.u64 	%rd2, %SPL, 0;
	setp.lt.s32 	%p1, %r31, 23;
	@%p1 bra 	$L__BB0_2;
	mov.u64 	%rd52, $str;
	cvta.global.u64 	%rd53, %rd52;
	mov.u64 	%rd54, $str$1;
	cvta.global.u64 	%rd55, %rd54;
	mov.u64 	%rd56, __unnamed_1;
	cvta.global.u64 	%rd57, %rd56;
	{ // callseq 0, 0
	.param .b64 param0;
	st.param.b64 	[param0], %rd53;
	.param .b64 param1;
	st.param.b64 	[param1], %rd55;
	.param .b32 param2;
	st.param.b32 	[param2], 4;
	.param .b64 param3;
	st.param.b64 	[param3], %rd57;
	.param .b64 param4;
	st.param.b64 	[param4], 1;
	call.uni 
	__assertfail, 
	(
	param0, 
	param1, 
	param2, 
	param3, 
	param4
	);
	} // callseq 0
$L__BB0_2:
	mov.u32 	%r32, %ctaid.x;
	mov.u32 	%r33, %ntid.x;
	mul.lo.s32 	%r1, %r32, %r33;
	mov.u32 	%r34, %nctaid.x;
	mul.lo.s32 	%r35, %r33, %r34;
	cvt.s64.s32 	%rd3, %r35;
	add.s64 	%rd58, %rd3, %rd46;
	add.s64 	%rd4, %rd58, -1;
	or.b64  	%rd59, %rd4, %rd3;
	and.b64  	%rd60, %rd59, -4294967296;
	setp.ne.s64 	%p2, %rd60, 0;
	@%p2 bra 	$L__BB0_4;
	cvt.u32.u64 	%r36, %rd3;
	cvt.u32.u64 	%r37, %rd4;
	div.u32 	%r38, %r37, %r36;
	cvt.u64.u32 	%rd255, %r38;
	bra.uni 	$L__BB0_5;
$L__BB0_4:
	div.s64 	%rd255, %rd4, %rd3;
$L__BB0_5:
	add.s64 	%rd61, %rd255, 63;
	shr.s64 	%rd62, %rd61, 63;
	shr.u64 	%rd63, %rd62, 58;
	add.s64 	%rd64, %rd61, %rd63;
	and.b64  	%rd65, %rd64, -64;
	mov.u32 	%r39, %tid.x;
	add.s32 	%r40, %r1, %r39;
	cvt.s64.s32 	%rd66, %r40;
	mul.lo.s64 	%rd8, %rd65, %rd66;
	add.s64 	%rd9, %rd8, %rd65;
	mov.b64 	%rd67, 0;
	st.local.v2.u64 	[%rd2], {%rd67, %rd67};
	st.local.v2.u64 	[%rd2+16], {%rd67, %rd67};
	st.local.v2.u64 	[%rd2+32], {%rd67, %rd67};
	st.local.v2.u64 	[%rd2+48], {%rd67, %rd67};
	add.s64 	%rd261, %rd2, 64;
	st.local.v2.u64 	[%rd2+64], {%rd67, %rd67};
	st.local.v2.u64 	[%rd2+80], {%rd67, %rd67};
	st.local.v2.u64 	[%rd2+96], {%rd67, %rd67};
	st.local.v2.u64 	[%rd2+112], {%rd67, %rd67};
	st.local.v2.u64 	[%rd2+128], {%rd67, %rd67};
	st.local.v2.u64 	[%rd2+144], {%rd67, %rd67};
	st.local.v2.u64 	[%rd2+160], {%rd67, %rd67};
	cvta.to.global.u64 	%rd68, %rd48;
	add.s64 	%rd11, %rd68, %rd66;
	min.s64 	%rd69, %rd46, %rd9;
	cvt.u32.u64 	%r2, %rd69;
	cvt.s64.s32 	%rd12, %rd69;
	setp.ge.s64 	%p3, %rd8, %rd12;
	@%p3 bra 	$L__BB0_33;
	ld.global.u8 	%rs11, [%rd11];
	and.b32  	%r3, %r31, 15;
	and.b32  	%r4, %r31, 7;
	and.b32  	%r5, %r31, 2147483632;
	and.b32  	%r6, %r31, 3;
	neg.s32 	%r7, %r5;
	shl.b64 	%rd13, %rd49, 3;
	mov.b64 	%rd258, 0;
	mov.u64 	%rd256, %rd8;
$L__BB0_7:
	cvt.s16.s8 	%rs7, %rs11;
	setp.gt.s16 	%p4, %rs7, -2;
	@%p4 bra 	$L__BB0_9;
	mov.u64 	%rd71, $str$2;
	cvta.global.u64 	%rd72, %rd71;
	mov.u64 	%rd73, $str$1;
	cvta.global.u64 	%rd74, %rd73;
	mov.u64 	%rd75, __unnamed_1;
	cvta.global.u64 	%rd76, %rd75;
	{ // callseq 1, 0
	.param .b64 param0;
	st.param.b64 	[param0], %rd72;
	.param .b64 param1;
	st.param.b64 	[param1], %rd74;
	.param .b32 param2;
	st.param.b32 	[param2], 35;
	.param .b64 param3;
	st.param.b64 	[param3], %rd76;
	.param .b64 param4;
	st.param.b64 	[param4], 1;
	call.uni 
	__assertfail, 
	(
	param0, 
	param1, 
	param2, 
	param3, 
	param4
	);
	} // callseq 1
$L__BB0_9:
	shr.s64 	%rd77, %rd256, 63;
	shr.u64 	%rd78, %rd77, 58;
	add.s64 	%rd79, %rd256, %rd78;
	and.b64  	%rd80, %rd79, -64;
	sub.s64 	%rd16, %rd256, %rd80;
	setp.ne.s64 	%p5, %rd16, 0;
	@%p5 bra 	$L__BB0_11;
	ld.param.u64 	%rd254, [_Z22create_leveled_bitmapsPclPlS_S0_lli_param_2];
	shr.s64 	%rd84, %rd79, 6;
	cvta.to.global.u64 	%rd85, %rd254;
	shl.b64 	%rd86, %rd84, 3;
	add.s64 	%rd87, %rd85, %rd86;
	ld.global.u64 	%rd258, [%rd87];
$L__BB0_11:
	cvt.u32.u64 	%r41, %rd16;
	mov.b64 	%rd88, 1;
	shl.b64 	%rd19, %rd88, %r41;
	and.b64  	%rd89, %rd258, %rd19;
	setp.ne.s64 	%p6, %rd89, 0;
	@%p6 bra 	$L__BB0_18;
	ld.param.u64 	%rd253, [_Z22create_leveled_bitmapsPclPlS_S0_lli_param_0];
	cvta.to.global.u64 	%rd90, %rd253;
	add.s64 	%rd91, %rd90, %rd256;
	ld.global.u8 	%rs3, [%rd91];
	and.b16  	%rs8, %rs3, 223;
	setp.eq.s16 	%p7, %rs8, 93;
	@%p7 bra 	$L__BB0_15;
	setp.ne.s16 	%p8, %rs8, 91;
	@%p8 bra 	$L__BB0_16;
	add.s16 	%rs11, %rs11, 1;
	bra.uni 	$L__BB0_18;
$L__BB0_15:
	add.s16 	%rs11, %rs11, -1;
	bra.uni 	$L__BB0_18;
$L__BB0_16:
	setp.eq.s16 	%p9, %rs3, 58;
	setp.eq.s16 	%p10, %rs3, 44;
	or.pred  	%p11, %p9, %p10;
	setp.gt.s16 	%p12, %rs7, -1;
	cvt.u32.u16 	%r42, %rs11;
	cvt.s32.s8 	%r43, %r42;
	setp.gt.s32 	%p13, %r31, %r43;
	and.pred  	%p14, %p12, %p13;
	and.pred  	%p15, %p11, %p14;
	not.pred 	%p16, %p15;
	@%p16 bra 	$L__BB0_18;
	cvt.u32.u16 	%r44, %rs11;
	and.b32  	%r45, %r44, 255;
	mul.wide.u32 	%rd92, %r45, 8;
	add.s64 	%rd93, %rd2, %rd92;
	ld.local.u64 	%rd94, [%rd93];
	or.b64  	%rd95, %rd94, %rd19;
	st.local.u64 	[%rd93], %rd95;
$L__BB0_18:
	setp.lt.s32 	%p17, %r31, 1;
	setp.ne.s64 	%p18, %rd16, 63;
	or.pred  	%p19, %p18, %p17;
	@%p19 bra 	$L__BB0_32;
	setp.lt.u32 	%p20, %r31, 16;
	shr.s64 	%rd96, %rd256, 63;
	shr.u64 	%rd97, %rd96, 58;
	add.s64 	%rd98, %rd256, %rd97;
	shr.s64 	%rd20, %rd98, 6;
	mov.b32 	%r57, 0;
	@%p20 bra 	$L__BB0_22;
	shl.b64 	%rd99, %rd20, 3;
	add.s64 	%rd260, %rd1, %rd99;
	mov.u64 	%rd259, %rd261;
	mov.u32 	%r55, %r7;
$L__BB0_21:
	.pragma "nounroll";
	ld.local.v2.u64 	{%rd100, %rd101}, [%rd259+-64];
	st.global.u64 	[%rd260], %rd100;
	add.s64 	%rd102, %rd260, %rd13;
	st.global.u64 	[%rd102], %rd101;
	mov.b64 	%rd103, 0;
	st.local.v2.u64 	[%rd259+-64], {%rd103, %rd103};
	ld.local.v2.u64 	{%rd104, %rd105}, [%rd259+-48];
	add.s64 	%rd106, %rd102, %rd13;
	st.global.u64 	[%rd106], %rd104;
	add.s64 	%rd107, %rd106, %rd13;
	st.global.u64 	[%rd107], %rd105;
	st.local.v2.u64 	[%rd259+-48], {%rd103, %rd103};
	ld.local.v2.u64 	{%rd108, %rd109}, [%rd259+-32];
	add.s64 	%rd110, %rd107, %rd13;
	st.global.u64 	[%rd110], %rd108;
	add.s64 	%rd111, %rd110, %rd13;
	st.global.u64 	[%rd111], %rd109;
	st.local.v2.u64 	[%rd259+-32], {%rd103, %rd103};
	ld.local.v2.u64 	{%rd112, %rd113}, [%rd259+-16];
	add.s64 	%rd114, %rd111, %rd13;
	st.global.u64 	[%rd114], %rd112;
	add.s64 	%rd115, %rd114, %rd13;
	st.global.u64 	[%rd115], %rd113;
	st.local.v2.u64 	[%rd259+-16], {%rd103, %rd103};
	ld.local.v2.u64 	{%rd116, %rd117}, [%rd259];
	add.s64 	%rd118, %rd115, %rd13;
	st.global.u64 	[%rd118], %rd116;
	add.s64 	%rd119, %rd118, %rd13;
	st.global.u64 	[%rd119], %rd117;
	st.local.v2.u64 	[%rd259], {%rd103, %rd103};
	ld.local.v2.u64 	{%rd120, %rd121}, [%rd259+16];
	add.s64 	%rd122, %rd119, %rd13;
	st.global.u64 	[%rd122], %rd120;
	add.s64 	%rd123, %rd122, %rd13;
	st.global.u64 	[%rd123], %rd121;
	st.local.v2.u64 	[%rd259+16], {%rd103, %rd103};
	ld.local.v2.u64 	{%rd124, %rd125}, [%rd259+32];
	add.s64 	%rd126, %rd123, %rd13;
	st.global.u64 	[%rd126], %rd124;
	add.s64 	%rd127, %rd126, %rd13;
	st.global.u64 	[%rd127], %rd125;
	st.local.v2.u64 	[%rd259+32], {%rd103, %rd103};
	ld.local.v2.u64 	{%rd128, %rd129}, [%rd259+48];
	add.s64 	%rd130, %rd127, %rd13;
	st.global.u64 	[%rd130], %rd128;
	add.s64 	%rd131, %rd130, %rd13;
	st.global.u64 	[%rd131], %rd129;
	st.local.v2.u64 	[%rd259+48], {%rd103, %rd103};
	add.s32 	%r55, %r55, 16;
	shl.b64 	%rd132, %rd49, 7;
	add.s64 	%rd260, %rd260, %rd132;
	add.s64 	%rd259, %rd259, 128;
	setp.ne.s32 	%p21, %r55, 0;
	mov.u32 	%r57, %r5;
	@%p21 bra 	$L__BB0_21;
$L__BB0_22:
	setp.eq.s32 	%p22, %r3, 0;
	@%p22 bra 	$L__BB0_32;
	add.s32 	%r47, %r3, -1;
	setp.lt.u32 	%p23, %r47, 7;
	@%p23 bra 	$L__BB0_25;
	cvt.u64.u32 	%rd133, %r57;
	mul.wide.u32 	%rd134, %r57, 8;
	add.s64 	%rd135, %rd2, %rd134;
	ld.local.u64 	%rd136, [%rd135];
	mad.lo.s64 	%rd137, %rd49, %rd133, %rd20;
	shl.b64 	%rd138, %rd137, 3;
	add.s64 	%rd139, %rd1, %rd138;
	st.global.u64 	[%rd139], %rd136;
	mov.b64 	%rd140, 0;
	st.local.u64 	[%rd135], %rd140;
	ld.local.u64 	%rd141, [%rd135+8];
	add.s64 	%rd142, %rd139, %rd13;
	st.global.u64 	[%rd142], %rd141;
	st.local.u64 	[%rd135+8], %rd140;
	ld.local.u64 	%rd143, [%rd135+16];
	add.s64 	%rd144, %rd142, %rd13;
	st.global.u64 	[%rd144], %rd143;
	st.local.u64 	[%rd135+16], %rd140;
	ld.local.u64 	%rd145, [%rd135+24];
	add.s64 	%rd146, %rd144, %rd13;
	st.global.u64 	[%rd146], %rd145;
	st.local.u64 	[%rd135+24], %rd140;
	ld.local.u64 	%rd147, [%rd135+32];
	add.s64 	%rd148, %rd146, %rd13;
	st.global.u64 	[%rd148], %rd147;
	st.local.u64 	[%rd135+32], %rd140;
	ld.local.u64 	%rd149, [%rd135+40];
	add.s64 	%rd150, %rd148, %rd13;
	st.global.u64 	[%rd150], %rd149;
	st.local.u64 	[%rd135+40], %rd140;
	ld.local.u64 	%rd151, [%rd135+48];
	add.s64 	%rd152, %rd150, %rd13;
	st.global.u64 	[%rd152], %rd151;
	st.local.u64 	[%rd135+48], %rd140;
	ld.local.u64 	%rd153, [%rd135+56];
	add.s64 	%rd154, %rd152, %rd13;
	st.global.u64 	[%rd154], %rd153;
	st.local.u64 	[%rd135+56], %rd140;
	add.s32 	%r57, %r57, 8;
$L__BB0_25:
	setp.eq.s32 	%p24, %r4, 0;
	@%p24 bra 	$L__BB0_32;
	add.s32 	%r48, %r4, -1;
	setp.lt.u32 	%p25, %r48, 3;
	@%p25 bra 	$L__BB0_28;
	cvt.u64.u32 	%rd155, %r57;
	mul.wide.u32 	%rd156, %r57, 8;
	add.s64 	%rd157, %rd2, %rd156;
	ld.local.u64 	%rd158, [%rd157];
	mad.lo.s64 	%rd159, %rd49, %rd155, %rd20;
	shl.b64 	%rd160, %rd159, 3;
	add.s64 	%rd161, %rd1, %rd160;
	st.global.u64 	[%rd161], %rd158;
	mov.b64 	%rd162, 0;
	st.local.u64 	[%rd157], %rd162;
	ld.local.u64 	%rd163, [%rd157+8];
	add.s64 	%rd164, %rd161, %rd13;
	st.global.u64 	[%rd164], %rd163;
	st.local.u64 	[%rd157+8], %rd162;
	ld.local.u64 	%rd165, [%rd157+16];
	add.s64 	%rd166, %rd164, %rd13;
	st.global.u64 	[%rd166], %rd165;
	st.local.u64 	[%rd157+16], %rd162;
	ld.local.u64 	%rd167, [%rd157+24];
	add.s64 	%rd168, %rd166, %rd13;
	st.global.u64 	[%rd168], %rd167;
	st.local.u64 	[%rd157+24], %rd162;
	add.s32 	%r57, %r57, 4;
$L__BB0_28:
	setp.eq.s32 	%p26, %r6, 0;
	@%p26 bra 	$L__BB0_32;
	setp.eq.s32 	%p27, %r6, 1;
	cvt.u64.u32 	%rd169, %r57;
	mul.wide.u32 	%rd170, %r57, 8;
	add.s64 	%rd26, %rd2, %rd170;
	ld.local.u64 	%rd171, [%rd26];
	mad.lo.s64 	%rd172, %rd49, %rd169, %rd20;
	shl.b64 	%rd173, %rd172, 3;
	add.s64 	%rd27, %rd1, %rd173;
	st.global.u64 	[%rd27], %rd171;
	mov.b64 	%rd174, 0;
	st.local.u64 	[%rd26], %rd174;
	@%p27 bra 	$L__BB0_32;
	setp.eq.s32 	%p28, %r6, 2;
	ld.local.u64 	%rd175, [%rd26+8];
	add.s64 	%rd28, %rd27, %rd13;
	st.global.u64 	[%rd28], %rd175;
	mov.b64 	%rd176, 0;
	st.local.u64 	[%rd26+8], %rd176;
	@%p28 bra 	$L__BB0_32;
	ld.local.u64 	%rd177, [%rd26+16];
	add.s64 	%rd178, %rd28, %rd13;
	st.global.u64 	[%rd178], %rd177;
	mov.b64 	%rd179, 0;
	st.local.u64 	[%rd26+16], %rd179;
$L__BB0_32:
	add.s64 	%rd256, %rd256, 1;
	setp.lt.s64 	%p29, %rd256, %rd12;
	@%p29 bra 	$L__BB0_7;
$L__BB0_33:
	setp.ge.s64 	%p30, %rd46, %rd9;
	@%p30 bra 	$L__BB0_48;
	add.s32 	%r15, %r2, -1;
	and.b32  	%r49, %r15, -2147483585;
	setp.eq.s32 	%p31, %r49, 63;
	setp.le.s64 	%p32, %rd46, %rd8;
	or.pred  	%p33, %p31, %p32;
	@%p33 bra 	$L__BB0_48;
	shr.s32 	%r50, %r15, 31;
	shr.u32 	%r51, %r50, 26;
	add.s32 	%r52, %r15, %r51;
	shr.s32 	%r53, %r52, 6;
	cvt.s64.s32 	%rd30, %r53;
	setp.le.s64 	%p34, %rd49, %rd30;
	setp.lt.s32 	%p35, %r31, 1;
	or.pred  	%p36, %p34, %p35;
	@%p36 bra 	$L__BB0_48;
	and.b32  	%r16, %r31, 15;
	setp.lt.u32 	%p37, %r31, 16;
	mov.b32 	%r61, 0;
	@%p37 bra 	$L__BB0_39;
	and.b32  	%r61, %r31, 2147483632;
	neg.s32 	%r59, %r61;
	shl.b64 	%rd180, %rd30, 3;
	add.s64 	%rd262, %rd1, %rd180;
	shl.b64 	%rd32, %rd49, 7;
	shl.b64 	%rd33, %rd49, 3;
$L__BB0_38:
	.pragma "nounroll";
	ld.local.v2.u64 	{%rd181, %rd182}, [%rd261+-64];
	st.global.u64 	[%rd262], %rd181;
	add.s64 	%rd183, %rd262, %rd33;
	st.global.u64 	[%rd183], %rd182;
	ld.local.v2.u64 	{%rd184, %rd185}, [%rd261+-48];
	add.s64 	%rd186, %rd183, %rd33;
	st.global.u64 	[%rd186], %rd184;
	add.s64 	%rd187, %rd186, %rd33;
	st.global.u64 	[%rd187], %rd185;
	ld.local.v2.u64 	{%rd188, %rd189}, [%rd261+-32];
	add.s64 	%rd190, %rd187, %rd33;
	st.global.u64 	[%rd190], %rd188;
	add.s64 	%rd191, %rd190, %rd33;
	st.global.u64 	[%rd191], %rd189;
	ld.local.v2.u64 	{%rd192, %rd193}, [%rd261+-16];
	add.s64 	%rd194, %rd191, %rd33;
	st.global.u64 	[%rd194], %rd192;
	add.s64 	%rd195, %rd194, %rd33;
	st.global.u64 	[%rd195], %rd193;
	ld.local.v2.u64 	{%rd196, %rd197}, [%rd261];
	add.s64 	%rd198, %rd195, %rd33;
	st.global.u64 	[%rd198], %rd196;
	add.s64 	%rd199, %rd198, %rd33;
	st.global.u64 	[%rd199], %rd197;
	ld.local.v2.u64 	{%rd200, %rd201}, [%rd261+16];
	add.s64 	%rd202, %rd199, %rd33;
	st.global.u64 	[%rd202], %rd200;
	add.s64 	%rd203, %rd202, %rd33;
	st.global.u64 	[%rd203], %rd201;
	ld.local.v2.u64 	{%rd204, %rd205}, [%rd261+32];
	add.s64 	%rd206, %rd203, %rd33;
	st.global.u64 	[%rd206], %rd204;
	add.s64 	%rd207, %rd206, %rd33;
	st.global.u64 	[%rd207], %rd205;
	ld.local.v2.u64 	{%rd208, %rd209}, [%rd261+48];
	add.s64 	%rd210, %rd207, %rd33;
	st.global.u64 	[%rd210], %rd208;
	add.s64 	%rd211, %rd210, %rd33;
	st.global.u64 	[%rd211], %rd209;
	add.s32 	%r59, %r59, 16;
	add.s64 	%rd262, %rd262, %rd32;
	add.s64 	%rd261, %rd261, 128;
	setp.ne.s32 	%p38, %r59, 0;
	@%p38 bra 	$L__BB0_38;
$L__BB0_39:
	setp.eq.s32 	%p39, %r16, 0;
	@%p39 bra 	$L__BB0_48;
	and.b32  	%r22, %r31, 7;
	setp.lt.u32 	%p40, %r16, 8;
	@%p40 bra 	$L__BB0_42;
	cvt.u64.u32 	%rd212, %r61;
	mul.wide.u32 	%rd213, %r61, 8;
	add.s64 	%rd214, %rd2, %rd213;
	ld.local.u64 	%rd215, [%rd214];
	mad.lo.s64 	%rd216, %rd49, %rd212, %rd30;
	shl.b64 	%rd217, %rd216, 3;
	add.s64 	%rd218, %rd1, %rd217;
	st.global.u64 	[%rd218], %rd215;
	ld.local.u64 	%rd219, [%rd214+8];
	shl.b64 	%rd220, %rd49, 3;
	add.s64 	%rd221, %rd218, %rd220;
	st.global.u64 	[%rd221], %rd219;
	ld.local.u64 	%rd222, [%rd214+16];
	add.s64 	%rd223, %rd221, %rd220;
	st.global.u64 	[%rd223], %rd222;
	ld.local.u64 	%rd224, [%rd214+24];
	add.s64 	%rd225, %rd223, %rd220;
	st.global.u64 	[%rd225], %rd224;
	ld.local.u64 	%rd226, [%rd214+32];
	add.s64 	%rd227, %rd225, %rd220;
	st.global.u64 	[%rd227], %rd226;
	ld.local.u64 	%rd228, [%rd214+40];
	add.s64 	%rd229, %rd227, %rd220;
	st.global.u64 	[%rd229], %rd228;
	ld.local.u64 	%rd230, [%rd214+48];
	add.s64 	%rd231, %rd229, %rd220;
	st.global.u64 	[%rd231], %rd230;
	ld.local.u64 	%rd232, [%rd214+56];
	add.s64 	%rd233, %rd231, %rd220;
	st.global.u64 	[%rd233], %rd232;
	add.s32 	%r61, %r61, 8;
$L__BB0_42:
	setp.eq.s32 	%p41, %r22, 0;
	@%p41 bra 	$L__BB0_48;
	and.b32  	%r25, %r31, 3;
	setp.lt.u32 	%p42, %r22, 4;
	@%p42 bra 	$L__BB0_45;
	cvt.u64.u32 	%rd234, %r61;
	mul.wide.u32 	%rd235, %r61, 8;
	add.s64 	%rd236, %rd2, %rd235;
	ld.local.u64 	%rd237, [%rd236];
	mad.lo.s64 	%rd238, %rd49, %rd234, %rd30;
	shl.b64 	%rd239, %rd238, 3;
	add.s64 	%rd240, %rd1, %rd239;
	st.global.u64 	[%rd240], %rd237;
	ld.local.u64 	%rd241, [%rd236+8];
	shl.b64 	%rd242, %rd49, 3;
	add.s64 	%rd243, %rd240, %rd242;
	st.global.u64 	[%rd243], %rd241;
	ld.local.u64 	%rd244, [%rd236+16];
	add.s64 	%rd245, %rd243, %rd242;
	st.global.u64 	[%rd245], %rd244;
	ld.local.u64 	%rd246, [%rd236+24];
	add.s64 	%rd247, %rd245, %rd242;
	st.global.u64 	[%rd247], %rd246;
	add.s32 	%r61, %r61, 4;
$L__BB0_45:
	setp.eq.s32 	%p43, %r25, 0;
	@%p43 bra 	$L__BB0_48;
	cvt.u64.u32 	%rd248, %r61;
	mad.lo.s64 	%rd249, %rd49, %rd248, %rd30;
	shl.b64 	%rd250, %rd249, 3;
	add.s64 	%rd264, %rd1, %rd250;
	shl.b64 	%rd39, %rd49, 3;
	mul.wide.u32 	%rd251, %r61, 8;
	add.s64 	%rd263, %rd2, %rd251;
	neg.s32 	%r63, %r25;
$L__BB0_47:
	.pragma "nounroll";
	ld.local.u64 	%rd252, [%rd263];
	st.global.u64 	[%rd264], %rd252;
	add.s64 	%rd264, %rd264, %rd39;
	add.s64 	%rd263, %rd263, 8;
	add.s32 	%r63, %r63, 1;
	setp.ne.s32 	%p44, %r63, 0;
	@%p44 bra 	$L__BB0_47;
$L__BB0_48:
	ret;

}


// ===== COMPILED SASS (sm_100) =====

	.target	sm_100

	.elftype	@"ET_EXEC"


//--------------------- .note.nv.tkinfo           --------------------------
	.section	.note.nv.tkinfo,"",@"SHT_NOTE"
	.sectionflags	@"SHF_NOTE_NV_TKINFO"
	.tkinfo
        /*0018*/ 	.word	0x00000002
        /*0030*/ 	.string	""
        /*0030*/ 	.string	"ptxas"
        /*0030*/ 	.string	"Cuda compilation tools, release 13.0, V13.0.88"
        /*0030*/ 	.string	"Build cuda_13.0.r13.0/compiler.36424714_0"
        /*0030*/ 	.string	"-arch sm_100 -m 64 "



//--------------------- .note.nv.cuinfo           --------------------------
	.section	.note.nv.cuinfo,"",@"SHT_NOTE"
	.sectionflags	@"SHF_NOTE_NV_CUINFO"
        /*0018*/ 	.short	0x0002
        /*001a*/ 	.short	0x0064
        /*001c*/ 	.short	0x0082
	.zero		2


//--------------------- .nv.info                  --------------------------
	.section	.nv.info,"",@"SHT_CUDA_INFO"
	.align	4


	//----- nvinfo : EIATTR_REGCOUNT
	.align		4
        /*0000*/ 	.byte	0x04, 0x2f
        /*0002*/ 	.short	(.L_5 - .L_4)
	.align		4
.L_4:
        /*0004*/ 	.word	index@(_Z22create_leveled_bitmapsPclPlS_S0_lli)
        /*0008*/ 	.word	0x0000002e


	//----- nvinfo : EIATTR_FRAME_SIZE
	.align		4
.L_5:
        /*000c*/ 	.byte	0x04, 0x11
        /*000e*/ 	.short	(.L_7 - .L_6)
	.align		4
.L_6:
        /*0010*/ 	.word	index@($__internal_0_$__cuda_sm20_div_s64)
        /*0014*/ 	.word	0x000000b0


	//----- nvinfo : EIATTR_FRAME_SIZE
	.align		4
.L_7:
        /*0018*/ 	.byte	0x04, 0x11
        /*001a*/ 	.short	(.L_9 - .L_8)
	.align		4
.L_8:
        /*001c*/ 	.word	index@(_Z22create_leveled_bitmapsPclPlS_S0_lli)
        /*0020*/ 	.word	0x000000b0


	//----- nvinfo : EIATTR_MIN_STACK_SIZE
	.align		4
.L_9:
        /*0024*/ 	.byte	0x04, 0x12
        /*0026*/ 	.short	(.L_11 - .L_10)
	.align		4
.L_10:
        /*0028*/ 	.word	index@(_Z22create_leveled_bitmapsPclPlS_S0_lli)
        /*002c*/ 	.word	0x000000b0
.L_11:


//--------------------- .nv.compat                --------------------------
	.section	.nv.compat,"",@"SHT_CUDA_COMPAT_INFO"
	.align	4
        /*0000*/ 	.byte	0x02, 0x09, 0x00, 0x00, 0x02, 0x02, 0x01, 0x00, 0x02, 0x05, 0x05, 0x00, 0x03, 0x07, 0x01, 0x01
        /*0010*/ 	.byte	0x02, 0x03, 0x00, 0x00, 0x02, 0x06, 0x01, 0x00, 0x04, 0x0b, 0x08, 0x00, 0x09, 0x00, 0x00, 0x00
        /*0020*/ 	.byte	0x00, 0x00, 0x00, 0x00


//--------------------- .nv.info._Z22create_leveled_bitmapsPclPlS_S0_lli --------------------------
	.section	.nv.info._Z22create_leveled_bitmapsPclPlS_S0_lli,"",@"SHT_CUDA_INFO"
	.sectionflags	@""
	.align	4


	//----- nvinfo : EIATTR_CUDA_API_VERSION
	.align		4
        /*0000*/ 	.byte	0x04, 0x37
        /*0002*/ 	.short	(.L_13 - .L_12)
.L_12:
        /*0004*/ 	.word	0x00000082


	//----- nvinfo : EIATTR_KPARAM_INFO
	.align		4
.L_13:
        /*0008*/ 	.byte	0x04, 0x17
        /*000a*/ 	.short	(.L_15 - .L_14)
.L_14:
        /*000c*/ 	.word	0x00000000
        /*0010*/ 	.short	0x0007
        /*0012*/ 	.short	0x0038
        /*0014*/ 	.byte	0x00, 0xf0, 0x11, 0x00


	//----- nvinfo : EIATTR_KPARAM_INFO
	.align		4
.L_15:
        /*0018*/ 	.byte	0x04, 0x17
        /*001a*/ 	.short	(.L_17 - .L_16)
.L_16:
        /*001c*/ 	.word	0x00000000
        /*0020*/ 	.short	0x0006
        /*0022*/ 	.short	0x0030
        /*0024*/ 	.byte	0x00, 0xf0, 0x21, 0x00


	//----- nvinfo : EIATTR_KPARAM_INFO
	.align		4
.L_17:
        /*0028*/ 	.byte	0x04, 0x17
        /*002a*/ 	.short	(.L_19 - .L_18)
.L_18:
        /*002c*/ 	.word	0x00000000
        /*0030*/ 	.short	0x0005
        /*0032*/ 	.short	0x0028
        /*0034*/ 	.byte	0x00, 0xf0, 0x21, 0x00


	//----- nvinfo : EIATTR_KPARAM_INFO
	.align		4
.L_19:
        /*0038*/ 	.byte	0x04, 0x17
        /*003a*/ 	.short	(.L_21 - .L_20)
.L_20:
        /*003c*/ 	.word	0x00000000
        /*0040*/ 	.short	0x0004
        /*0042*/ 	.short	0x0020
        /*0044*/ 	.byte	0x00, 0xf5, 0x21, 0x00


	//----- nvinfo : EIATTR_KPARAM_INFO
	.align		4
.L_21:
        /*0048*/ 	.byte	0x04, 0x17
        /*004a*/ 	.short	(.L_23 - .L_22)
.L_22:
        /*004c*/ 	.word	0x00000000
        /*0050*/ 	.short	0x0003
        /*0052*/ 	.short	0x0018
        /*0054*/ 	.byte	0x00, 0xf5, 0x21, 0x00


	//----- nvinfo : EIATTR_KPARAM_INFO
	.align		4
.L_23:
        /*0058*/ 	.byte	0x04, 0x17
        /*005a*/ 	.short	(.L_25 - .L_24)
.L_24:
        /*005c*/ 	.word	0x00000000
        /*0060*/ 	.short	0x0002
        /*0062*/ 	.short	0x0010
        /*0064*/ 	.byte	0x00, 0xf5, 0x21, 0x00


	//----- nvinfo : EIATTR_KPARAM_INFO
	.align		4
.L_25:
        /*0068*/ 	.byte	0x04, 0x17
        /*006a*/ 	.short	(.L_27 - .L_26)
.L_26:
        /*006c*/ 	.word	0x00000000
        /*0070*/ 	.short	0x0001
        /*0072*/ 	.short	0x0008
        /*0074*/ 	.byte	0x00, 0xf0, 0x21, 0x00


	//----- nvinfo : EIATTR_KPARAM_INFO
	.align		4
.L_27:
        /*0078*/ 	.byte	0x04, 0x17
        /*007a*/ 	.short	(.L_29 - .L_28)
.L_28:
        /*007c*/ 	.word	0x00000000
        /*0080*/ 	.short	0x0000
        /*0082*/ 	.short	0x0000
        /*0084*/ 	.byte	0x00, 0xf5, 0x21, 0x00


	//----- nvinfo : EIATTR_SPARSE_MMA_MASK
	.align		4
.L_29:
        /*0088*/ 	.byte	0x03, 0x50
        /*008a*/ 	.short	0x0000


	//----- nvinfo : EIATTR_MAXREG_COUNT
	.align		4
        /*008c*/ 	.byte	0x03, 0x1b
        /*008e*/ 	.short	0x00ff


	//----- nvinfo : EIATTR_EXTERNS
	.align		4
        /*0090*/ 	.byte	0x04, 0x0f
        /*0092*/ 	.short	(.L_31 - .L_30)


	//   ....[0]....
	.align		4
.L_30:
        /*0094*/ 	.word	index@(__assertfail)


	//----- nvinfo : EIATTR_MERCURY_ISA_VERSION
	.align		4
.L_31:
        /*0098*/ 	.byte	0x03, 0x5f
        /*009a*/ 	.short	0x0101


	//----- nvinfo : EIATTR_VRC_CTA_INIT_COUNT
	.align		4
        /*009c*/ 	.byte	0x02, 0x4a
	.zero		1
	.zero		1


	//----- nvinfo : EIATTR_SYSCALL_OFFSETS
	.align		4
        /*00a0*/ 	.byte	0x04, 0x46
        /*00a2*/ 	.short	(.L_33 - .L_32)


	//   ....[0]....
.L_32:
        /*00a4*/ 	.word	0x00000140


	//   ....[1]....
        /*00a8*/ 	.word	0x000007b0


	//----- nvinfo : EIATTR_EXIT_INSTR_OFFSETS
	.align		4
.L_33:
        /*00ac*/ 	.byte	0x04, 0x1c
        /*00ae*/ 	.short	(.L_35 - .L_34)


	//   ....[0]....
.L_34:
        /*00b0*/ 	.word	0x00001b40


	//   ....[1]....
        /*00b4*/ 	.word	0x00001ba0


	//   ....[2]....
        /*00b8*/ 	.word	0x00001c40


	//   ....[3]....
        /*00bc*/ 	.word	0x000021d0


	//   ....[4]....
        /*00c0*/ 	.word	0x000024f0


	//   ....[5]....
        /*00c4*/ 	.word	0x00002730


	//   ....[6]....
        /*00c8*/ 	.word	0x000028a0


	//----- nvinfo : EIATTR_CRS_STACK_SIZE
	.align		4
.L_35:
        /*00cc*/ 	.byte	0x04, 0x1e
        /*00ce*/ 	.short	(.L_37 - .L_36)
.L_36:
        /*00d0*/ 	.word	0x00000000


	//----- nvinfo : EIATTR_CBANK_PARAM_SIZE
	.align		4
.L_37:
        /*00d4*/ 	.byte	0x03, 0x19
        /*00d6*/ 	.short	0x003c


	//----- nvinfo : EIATTR_PARAM_CBANK
	.align		4
        /*00d8*/ 	.byte	0x04, 0x0a
        /*00da*/ 	.short	(.L_39 - .L_38)
	.align		4
.L_38:
        /*00dc*/ 	.word	index@(.nv.constant0._Z22create_leveled_bitmapsPclPlS_S0_lli)
        /*00e0*/ 	.short	0x0380
        /*00e2*/ 	.short	0x003c


	//----- nvinfo : EIATTR_SW_WAR
	.align		4
.L_39:
        /*00e4*/ 	.byte	0x04, 0x36
        /*00e6*/ 	.short	(.L_41 - .L_40)
.L_40:
        /*00e8*/ 	.word	0x00000008
.L_41:


//--------------------- .nv.callgraph             --------------------------
	.section	.nv.callgraph,"",@"SHT_CUDA_CALLGRAPH"
	.align	4
	.sectionentsize	8
	.align		4
        /*0000*/ 	.word	0x00000000
	.align		4
        /*0004*/ 	.word	0xffffffff
	.align		4
        /*0008*/ 	.word	index@(_Z22create_leveled_bitmapsPclPlS_S0_lli)
	.align		4
        /*000c*/ 	.word	index@(__assertfail)
	.align		4
        /*0010*/ 	.word	0x00000000
	.align		4
        /*0014*/ 	.word	0xfffffffe
	.align		4
        /*0018*/ 	.word	0x00000000
	.align		4
        /*001c*/ 	.word	0xfffffffd
	.align		4
        /*0020*/ 	.word	0x00000000
	.align		4
        /*0024*/ 	.word	0xfffffffc


//--------------------- .nv.constant4             --------------------------
	.section	.nv.constant4,"a",@progbits
	.align	8
	.align		8
.nv.constant4:
        /*0000*/ 	.dword	__assertfail
	.align		8
        /*0008*/ 	.dword	__unnamed_1
	.align		8
        /*0010*/ 	.dword	$str
	.align		8
        /*0018*/ 	.dword	$str$1
	.align		8
        /*0020*/ 	.dword	$str$2


//--------------------- .text._Z22create_leveled_bitmapsPclPlS_S0_lli --------------------------
	.section	.text._Z22create_leveled_bitmapsPclPlS_S0_lli,"ax",@progbits
	.align	128
        .global         _Z22create_leveled_bitmapsPclPlS_S0_lli
        .type           _Z22create_leveled_bitmapsPclPlS_S0_lli,@function
        .size           _Z22create_leveled_bitmapsPclPlS_S0_lli,(.L_x_26 - _Z22create_leveled_bitmapsPclPlS_S0_lli)
        .other          _Z22create_leveled_bitmapsPclPlS_S0_lli,@"STO_CUDA_ENTRY STV_DEFAULT"
_Z22create_leveled_bitmapsPclPlS_S0_lli:
.text._Z22create_leveled_bitmapsPclPlS_S0_lli:
[----:B------:R-:W0:Y:S01]  /*0000*/  LDC R1, c[0x0][0x37c] ;  /* 0x0000df00ff017b82 */ /* 0x000e220000000800 */
[----:B------:R-:W1:Y:S01]  /*0010*/  LDCU UR4, c[0x0][0x3b8] ;  /* 0x00007700ff0477ac */ /* 0x000e620008000800 */
[----:B0-----:R-:W-:Y:S01]  /*0020*/  VIADD R1, R1, 0xffffff50 ;  /* 0xffffff5001017836 */ /* 0x001fe20000000000 */
[----:B-1----:R-:W-:-:S09]  /*0030*/  UISETP.GE.AND UP0, UPT, UR4, 0x17, UPT ;  /* 0x000000170400788c */ /* 0x002fd2000bf06270 */
[----:B------:R-:W-:Y:S05]  /*0040*/  BRA.U !UP0, `(.L_x_0) ;  /* 0x0000000108407547 */ /* 0x000fea000b800000 */
[----:B------:R-:W-:Y:S01]  /*0050*/  MOV R0, 0x0 ;  /* 0x0000000000007802 */ /* 0x000fe20000000f00 */
[----:B------:R-:W0:Y:S01]  /*0060*/  LDCU.64 UR4, c[0x4][0x10] ;  /* 0x01000200ff0477ac */ /* 0x000e220008000a00 */
[----:B------:R-:W-:Y:S02]  /*0070*/  IMAD.MOV.U32 R8, RZ, RZ, 0x4 ;  /* 0x00000004ff087424 */ /* 0x000fe400078e00ff */
[----:B------:R1:W2:Y:S01]  /*0080*/  LDC.64 R2, c[0x4][R0] ;  /* 0x0100000000027b82 */ /* 0x0002a20000000a00 */
[----:B------:R-:W3:Y:S01]  /*0090*/  LDCU.64 UR6, c[0x4][0x18] ;  /* 0x01000300ff0677ac */ /* 0x000ee20008000a00 */
[----:B------:R-:W-:Y:S02]  /*00a0*/  IMAD.MOV.U32 R12, RZ, RZ, 0x1 ;  /* 0x00000001ff0c7424 */ /* 0x000fe400078e00ff */
[----:B------:R-:W-:Y:S01]  /*00b0*/  IMAD.MOV.U32 R13, RZ, RZ, RZ ;  /* 0x000000ffff0d7224 */ /* 0x000fe200078e00ff */
[----:B------:R-:W4:Y:S01]  /*00c0*/  LDCU.64 UR8, c[0x4][0x8] ;  /* 0x01000100ff0877ac */ /* 0x000f220008000a00 */
[----:B0-----:R-:W-:-:S02]  /*00d0*/  IMAD.U32 R4, RZ, RZ, UR4 ;  /* 0x00000004ff047e24 */ /* 0x001fc4000f8e00ff */
[----:B------:R-:W-:Y:S02]  /*00e0*/  IMAD.U32 R5, RZ, RZ, UR5 ;  /* 0x00000005ff057e24 */ /* 0x000fe4000f8e00ff */
[----:B---3--:R-:W-:Y:S02]  /*00f0*/  IMAD.U32 R6, RZ, RZ, UR6 ;  /* 0x00000006ff067e24 */ /* 0x008fe4000f8e00ff */
[----:B------:R-:W-:Y:S02]  /*0100*/  IMAD.U32 R7, RZ, RZ, UR7 ;  /* 0x00000007ff077e24 */ /* 0x000fe4000f8e00ff */
[----:B----4-:R-:W-:Y:S02]  /*0110*/  IMAD.U32 R10, RZ, RZ, UR8 ;  /* 0x00000008ff0a7e24 */ /* 0x010fe4000f8e00ff */
[----:B-1----:R-:W-:-:S07]  /*0120*/  IMAD.U32 R11, RZ, RZ, UR9 ;  /* 0x00000009ff0b7e24 */ /* 0x002fce000f8e00ff */
[----:B------:R-:W-:-:S07]  /*0130*/  LEPC R20, `(.L_x_0) ;  /* 0x000000001014794e */ /* 0x000fce0000000000 */
[----:B--2---:R-:W-:Y:S05]  /*0140*/  CALL.ABS.NOINC R2 ;  /* 0x0000000002007343 */ /* 0x004fea0003c00000 */
.L_x_0:
[----:B------:R-:W0:Y:S01]  /*0150*/  LDC R0, c[0x0][0x360] ;  /* 0x0000d800ff007b82 */ /* 0x000e220000000800 */
[----:B------:R-:W0:Y:S07]  /*0160*/  LDCU UR4, c[0x0][0x370] ;  /* 0x00006e00ff0477ac */ /* 0x000e2e0008000800 */
[----:B------:R-:W1:Y:S01]  /*0170*/  LDC.64 R6, c[0x0][0x388] ;  /* 0x0000e200ff067b82 */ /* 0x000e620000000a00 */
[----:B0-----:R-:W-:-:S07]  /*0180*/  IMAD R5, R0, UR4, RZ ;  /* 0x0000000400057c24 */ /* 0x001fce000f8e02ff */
[----:B------:R-:W0:Y:S01]  /*0190*/  S2UR UR4, SR_CTAID.X ;  /* 0x00000000000479c3 */ /* 0x000e220000002500 */
[----:B-1----:R-:W-:Y:S02]  /*01a0*/  IADD3 R8, P0, PT, R5, R6, RZ ;  /* 0x0000000605087210 */ /* 0x002fe40007f1e0ff */
[----:B------:R-:W-:Y:S02]  /*01b0*/  SHF.R.S32.HI R6, RZ, 0x1f, R5 ;  /* 0x0000001fff067819 */ /* 0x000fe40000011405 */
[----:B------:R-:W-:-:S04]  /*01c0*/  IADD3 R8, P1, PT, R8, -0x1, RZ ;  /* 0xffffffff08087810 */ /* 0x000fc80007f3e0ff */
[----:B------:R-:W-:-:S04]  /*01d0*/  IADD3.X R7, PT, PT, R6, -0x1, R7, P1, P0 ;  /* 0xffffffff06077810 */ /* 0x000fc80000fe0407 */
[----:B------:R-:W-:-:S04]  /*01e0*/  LOP3.LUT R2, R7, R6, RZ, 0xfc, !PT ;  /* 0x0000000607027212 */ /* 0x000fc800078efcff */
[----:B------:R-:W-:Y:S01]  /*01f0*/  ISETP.NE.U32.AND P0, PT, R2, RZ, PT ;  /* 0x000000ff0200720c */ /* 0x000fe20003f05070 */
[----:B0-----:R-:W-:-:S12]  /*0200*/  IMAD R0, R0, UR4, RZ ;  /* 0x0000000400007c24 */ /* 0x001fd8000f8e02ff */
[----:B------:R-:W-:Y:S05]  /*0210*/  @P0 BRA `(.L_x_1) ;  /* 0x0000000000500947 */ /* 0x000fea0003800000 */
[----:B------:R-:W0:Y:S01]  /*0220*/  I2F.U32.RP R4, R5 ;  /* 0x0000000500047306 */ /* 0x000e220000209000 */
[----:B------:R-:W-:Y:S01]  /*0230*/  IMAD.MOV R7, RZ, RZ, -R5 ;  /* 0x000000ffff077224 */ /* 0x000fe200078e0a05 */
[----:B------:R-:W-:-:S06]  /*0240*/  ISETP.NE.U32.AND P2, PT, R5, RZ, PT ;  /* 0x000000ff0500720c */ /* 0x000fcc0003f45070 */
[----:B0-----:R-:W0:Y:S02]  /*0250*/  MUFU.RCP R4, R4 ;  /* 0x0000000400047308 */ /* 0x001e240000001000 */
[----:B0-----:R-:W-:-:S06]  /*0260*/  VIADD R2, R4, 0xffffffe ;  /* 0x0ffffffe04027836 */ /* 0x001fcc0000000000 */
[----:B------:R0:W1:Y:S02]  /*0270*/  F2I.FTZ.U32.TRUNC.NTZ R3, R2 ;  /* 0x0000000200037305 */ /* 0x000064000021f000 */
[----:B0-----:R-:W-:Y:S02]  /*0280*/  IMAD.MOV.U32 R2, RZ, RZ, RZ ;  /* 0x000000ffff027224 */ /* 0x001fe400078e00ff */
[----:B-1----:R-:W-:-:S04]  /*0290*/  IMAD R7, R7, R3, RZ ;  /* 0x0000000307077224 */ /* 0x002fc800078e02ff */
[----:B------:R-:W-:-:S06]  /*02a0*/  IMAD.HI.U32 R3, R3, R7, R2 ;  /* 0x0000000703037227 */ /* 0x000fcc00078e0002 */
[----:B------:R-:W-:-:S04]  /*02b0*/  IMAD.HI.U32 R2, R3, R8, RZ ;  /* 0x0000000803027227 */ /* 0x000fc800078e00ff */
[----:B------:R-:W-:-:S04]  /*02c0*/  IMAD.MOV R3, RZ, RZ, -R2 ;  /* 0x000000ffff037224 */ /* 0x000fc800078e0a02 */
[----:B------:R-:W-:Y:S02]  /*02d0*/  IMAD R8, R5, R3, R8 ;  /* 0x0000000305087224 */ /* 0x000fe400078e0208 */
[----:B------:R-:W-:-:S03]  /*02e0*/  IMAD.MOV.U32 R3, RZ, RZ, RZ ;  /* 0x000000ffff037224 */ /* 0x000fc600078e00ff */
[----:B------:R-:W-:-:S13]  /*02f0*/  ISETP.GE.U32.AND P0, PT, R8, R5, PT ;  /* 0x000000050800720c */ /* 0x000fda0003f06070 */
[----:B------:R-:W-:Y:S02]  /*0300*/  @P0 IMAD.IADD R8, R8, 0x1, -R5 ;  /* 0x0000000108080824 */ /* 0x000fe400078e0a05 */
[----:B------:R-:W-:-:S03]  /*0310*/  @P0 VIADD R2, R2, 0x1 ;  /* 0x0000000102020836 */ /* 0x000fc60000000000 */
[----:B------:R-:W-:-:S13]  /*0320*/  ISETP.GE.U32.AND P1, PT, R8, R5, PT ;  /* 0x000000050800720c */ /* 0x000fda0003f26070 */
[----:B------:R-:W-:Y:S01]  /*0330*/  @P1 VIADD R2, R2, 0x1 ;  /* 0x0000000102021836 */ /* 0x000fe20000000000 */
[----:B------:R-:W-:Y:S01]  /*0340*/  @!P2 LOP3.LUT R2, RZ, R5, RZ, 0x33, !PT ;  /* 0x00000005ff02a212 */ /* 0x000fe200078e33ff */
[----:B------:R-:W-:Y:S06]  /*0350*/  BRA `(.L_x_2) ;  /* 0x0000000000087947 */ /* 0x000fec0003800000 */
.L_x_1:
[----:B------:R-:W-:-:S07]  /*0360*/  MOV R4, 0x380 ;  /* 0x0000038000047802 */ /* 0x000fce0000000f00 */
[----:B------:R-:W-:Y:S05]  /*0370*/  CALL.REL.NOINC `($__internal_0_$__cuda_sm20_div_s64) ;  /* 0x00000024004c7944 */ /* 0x000fea0003c00000 */
.L_x_2:
[----:B------:R-:W0:Y:S01]  /*0380*/  S2R R5, SR_TID.X ;  /* 0x0000000000057919 */ /* 0x000e220000002100 */
[----:B------:R-:W-:Y:S01]  /*0390*/  IADD3 R7, P0, PT, R2, 0x3f, RZ ;  /* 0x0000003f02077810 */ /* 0x000fe20007f1e0ff */
[----:B------:R-:W1:Y:S01]  /*03a0*/  LDCU.64 UR6, c[0x0][0x388] ;  /* 0x00007100ff0677ac */ /* 0x000e620008000a00 */
[----:B------:R-:W-:Y:S01]  /*03b0*/  BSSY.RECONVERGENT B7, `(.L_x_3) ;  /* 0x0000175000077945 */ /* 0x000fe20003800200 */
[----:B------:R2:W-:Y:S01]  /*03c0*/  STL.128 [R1], RZ ;  /* 0x000000ff01007387 */ /* 0x0005e20000100c00 */
[----:B------:R-:W-:Y:S01]  /*03d0*/  VIADD R19, R1, 0x40 ;  /* 0x0000004001137836 */ /* 0x000fe20000000000 */
[----:B------:R-:W3:Y:S01]  /*03e0*/  LDCU.64 UR4, c[0x0][0x398] ;  /* 0x00007300ff0477ac */ /* 0x000ee20008000a00 */
[----:B------:R-:W-:Y:S01]  /*03f0*/  IMAD.X R3, RZ, RZ, R3, P0 ;  /* 0x000000ffff037224 */ /* 0x000fe200000e0603 */
[----:B------:R2:W-:Y:S04]  /*0400*/  STL.128 [R1+0x10], RZ ;  /* 0x000010ff01007387 */ /* 0x0005e80000100c00 */
[--C-:B------:R-:W-:Y:S01]  /*0410*/  SHF.R.S32.HI R2, RZ, 0x1f, R3.reuse ;  /* 0x0000001fff027819 */ /* 0x100fe20000011403 */
[----:B------:R2:W-:Y:S03]  /*0420*/  STL.128 [R1+0x20], RZ ;  /* 0x000020ff01007387 */ /* 0x0005e60000100c00 */
[----:B------:R-:W-:Y:S01]  /*0430*/  LEA.HI R2, P0, R2, R7, RZ, 0x6 ;  /* 0x0000000702027211 */ /* 0x000fe200078130ff */
[----:B------:R2:W-:Y:S04]  /*0440*/  STL.128 [R1+0x30], RZ ;  /* 0x000030ff01007387 */ /* 0x0005e80000100c00 */
[----:B------:R-:W-:Y:S01]  /*0450*/  IMAD.X R17, RZ, RZ, R3, P0 ;  /* 0x000000ffff117224 */ /* 0x000fe200000e0603 */
[----:B------:R2:W-:Y:S04]  /*0460*/  STL.128 [R1+0x40], RZ ;  /* 0x000040ff01007387 */ /* 0x0005e80000100c00 */
[----:B------:R2:W-:Y:S04]  /*0470*/  STL.128 [R1+0x50], RZ ;  /* 0x000050ff01007387 */ /* 0x0005e80000100c00 */
[----:B------:R2:W-:Y:S01]  /*0480*/  STL.128 [R1+0x60], RZ ;  /* 0x000060ff01007387 */ /* 0x0005e20000100c00 */
[----:B0-----:R-:W-:Y:S01]  /*0490*/  IMAD.IADD R0, R0, 0x1, R5 ;  /* 0x0000000100007824 */ /* 0x001fe200078e0205 */
[----:B------:R-:W-:-:S02]  /*04a0*/  LOP3.LUT R5, R2, 0xffffffc0, RZ, 0xc0, !PT ;  /* 0xffffffc002057812 */ /* 0x000fc400078ec0ff */
[----:B------:R2:W-:Y:S01]  /*04b0*/  STL.128 [R1+0x70], RZ ;  /* 0x000070ff01007387 */ /* 0x0005e20000100c00 */
[-C--:B------:R-:W-:Y:S01]  /*04c0*/  IMAD R3, R17, R0.reuse, RZ ;  /* 0x0000000011037224 */ /* 0x080fe200078e02ff */
[----:B------:R-:W-:Y:S01]  /*04d0*/  SHF.R.S32.HI R6, RZ, 0x1f, R0 ;  /* 0x0000001fff067819 */ /* 0x000fe20000011400 */
[C---:B------:R-:W-:Y:S01]  /*04e0*/  IMAD.WIDE.U32 R34, R5.reuse, R0, RZ ;  /* 0x0000000005227225 */ /* 0x040fe200078e00ff */
[----:B------:R2:W-:Y:S03]  /*04f0*/  STL.128 [R1+0x80], RZ ;  /* 0x000080ff01007387 */ /* 0x0005e60000100c00 */
[----:B------:R-:W-:Y:S01]  /*0500*/  IMAD R3, R6, R5, R3 ;  /* 0x0000000506037224 */ /* 0x000fe200078e0203 */
[----:B------:R-:W-:Y:S01]  /*0510*/  IADD3 R2, P1, PT, R5, R34, RZ ;  /* 0x0000002205027210 */ /* 0x000fe20007f3e0ff */
[----:B------:R2:W-:Y:S01]  /*0520*/  STL.128 [R1+0x90], RZ ;  /* 0x000090ff01007387 */ /* 0x0005e20000100c00 */
[----:B------:R-:W0:Y:S01]  /*0530*/  LDC.64 R4, c[0x0][0x358] ;  /* 0x0000d600ff047b82 */ /* 0x000e220000000a00 */
[----:B------:R-:W-:Y:S01]  /*0540*/  IMAD.IADD R16, R35, 0x1, R3 ;  /* 0x0000000123107824 */ /* 0x000fe200078e0203 */
[----:B-1----:R-:W-:Y:S01]  /*0550*/  ISETP.LT.U32.AND P0, PT, R2, UR6, PT ;  /* 0x0000000602007c0c */ /* 0x002fe2000bf01070 */
[----:B------:R2:W-:Y:S02]  /*0560*/  STL.128 [R1+0xa0], RZ ;  /* 0x0000a0ff01007387 */ /* 0x0005e40000100c00 */
[----:B------:R-:W-:Y:S01]  /*0570*/  IMAD.X R17, R16, 0x1, R17, P1 ;  /* 0x0000000110117824 */ /* 0x000fe200008e0611 */
[----:B---3--:R-:W-:-:S04]  /*0580*/  IADD3 R30, P1, PT, R0, UR4, RZ ;  /* 0x00000004001e7c10 */ /* 0x008fc8000ff3e0ff */
[----:B------:R-:W-:Y:S02]  /*0590*/  ISETP.LT.AND.EX P0, PT, R17, UR7, PT, P0 ;  /* 0x0000000711007c0c */ /* 0x000fe4000bf01300 */
[----:B------:R-:W-:Y:S02]  /*05a0*/  IADD3.X R31, PT, PT, R6, UR5, RZ, P1, !PT ;  /* 0x00000005061f7c10 */ /* 0x000fe40008ffe4ff */
[----:B------:R-:W-:-:S04]  /*05b0*/  SEL R18, R2, UR6, P0 ;  /* 0x0000000602127c07 */ /* 0x000fc80008000000 */
[----:B------:R-:W-:Y:S02]  /*05c0*/  ISETP.GE.U32.AND P0, PT, R34, R18, PT ;  /* 0x000000122200720c */ /* 0x000fe40003f06070 */
[----:B------:R-:W-:-:S04]  /*05d0*/  SHF.R.S32.HI R3, RZ, 0x1f, R18 ;  /* 0x0000001fff037819 */ /* 0x000fc80000011412 */
[----:B------:R-:W-:-:S13]  /*05e0*/  ISETP.GE.AND.EX P0, PT, R16, R3, PT, P0 ;  /* 0x000000031000720c */ /* 0x000fda0003f06300 */
[----:B--2---:R-:W-:Y:S05]  /*05f0*/  @P0 BRA `(.L_x_4) ;  /* 0x0000001400400947 */ /* 0x004fea0003800000 */
[----:B0-----:R-:W-:Y:S02]  /*0600*/  R2UR UR4, R4 ;  /* 0x00000000040472ca */ /* 0x001fe400000e0000 */
[----:B------:R-:W-:-:S13]  /*0610*/  R2UR UR5, R5 ;  /* 0x00000000050572ca */ /* 0x000fda00000e0000 */
[----:B------:R0:W5:Y:S01]  /*0620*/  LDG.E.U8 R30, desc[UR4][R30.64] ;  /* 0x000000041e1e7981 */ /* 0x000162000c1e1100 */
[----:B------:R-:W-:Y:S01]  /*0630*/  IMAD.MOV.U32 R29, RZ, RZ, R34 ;  /* 0x000000ffff1d7224 */ /* 0x000fe200078e0022 */
[----:B------:R-:W-:Y:S01]  /*0640*/  CS2R R22, SRZ ;  /* 0x0000000000167805 */ /* 0x000fe2000001ff00 */
[----:B------:R-:W-:-:S07]  /*0650*/  IMAD.MOV.U32 R28, RZ, RZ, R16 ;  /* 0x000000ffff1c7224 */ /* 0x000fce00078e0010 */
.L_x_19:
[C---:B-1-345:R-:W-:Y:S01]  /*0660*/  PRMT R0, R30.reuse, 0x8880, RZ ;  /* 0x000088801e007816 */ /* 0x07afe200000000ff */
[----:B------:R-:W-:Y:S01]  /*0670*/  BSSY.RECONVERGENT B6, `(.L_x_5) ;  /* 0x0000015000067945 */ /* 0x000fe20003800200 */
[----:B0-----:R-:W-:Y:S02]  /*0680*/  PRMT R24, R30, 0x8880, RZ ;  /* 0x000088801e187816 */ /* 0x001fe400000000ff */
[----:B------:R-:W-:Y:S02]  /*0690*/  ISETP.GT.AND P0, PT, R0, -0x2, PT ;  /* 0xfffffffe0000780c */ /* 0x000fe40003f04270 */
[----:B------:R-:W-:-:S11]  /*06a0*/  PRMT R24, R24, 0x7710, RZ ;  /* 0x0000771018187816 */ /* 0x000fd600000000ff */
[----:B--2---:R-:W-:Y:S05]  /*06b0*/  @P0 BRA `(.L_x_6) ;  /* 0x0000000000400947 */ /* 0x004fea0003800000 */
[----:B------:R-:W-:Y:S01]  /*06c0*/  MOV R14, 0x0 ;  /* 0x00000000000e7802 */ /* 0x000fe20000000f00 */
[----:B------:R-:W1:Y:S01]  /*06d0*/  LDCU.64 UR4, c[0x4][0x20] ;  /* 0x01000400ff0477ac */ /* 0x000e620008000a00 */
[----:B------:R-:W-:Y:S02]  /*06e0*/  IMAD.MOV.U32 R8, RZ, RZ, 0x23 ;  /* 0x00000023ff087424 */ /* 0x000fe400078e00ff */
[----:B------:R-:W-:Y:S01]  /*06f0*/  IMAD.MOV.U32 R12, RZ, RZ, 0x1 ;  /* 0x00000001ff0c7424 */ /* 0x000fe200078e00ff */
[----:B------:R-:W2:Y:S01]  /*0700*/  LDCU.64 UR6, c[0x4][0x18] ;  /* 0x01000300ff0677ac */ /* 0x000ea20008000a00 */
[----:B------:R-:W3:Y:S01]  /*0710*/  LDC.64 R14, c[0x4][R14] ;  /* 0x010000000e0e7b82 */ /* 0x000ee20000000a00 */
[----:B------:R-:W-:Y:S01]  /*0720*/  IMAD.MOV.U32 R13, RZ, RZ, RZ ;  /* 0x000000ffff0d7224 */ /* 0x000fe200078e00ff */
[----:B------:R-:W4:Y:S01]  /*0730*/  LDCU.64 UR8, c[0x4][0x8] ;  /* 0x01000100ff0877ac */ /* 0x000f220008000a00 */
[----:B-1----:R-:W-:Y:S02]  /*0740*/  IMAD.U32 R4, RZ, RZ, UR4 ;  /* 0x00000004ff047e24 */ /* 0x002fe4000f8e00ff */
[----:B------:R-:W-:-:S02]  /*0750*/  IMAD.U32 R5, RZ, RZ, UR5 ;  /* 0x00000005ff057e24 */ /* 0x000fc4000f8e00ff */
[----:B--2---:R-:W-:Y:S02]  /*0760*/  IMAD.U32 R6, RZ, RZ, UR6 ;  /* 0x00000006ff067e24 */ /* 0x004fe4000f8e00ff */
[----:B------:R-:W-:Y:S02]  /*0770*/  IMAD.U32 R7, RZ, RZ, UR7 ;  /* 0x00000007ff077e24 */ /* 0x000fe4000f8e00ff */
[----:B----4-:R-:W-:Y:S02]  /*0780*/  IMAD.U32 R10, RZ, RZ, UR8 ;  /* 0x00000008ff0a7e24 */ /* 0x010fe4000f8e00ff */
[----:B------:R-:W-:-:S07]  /*0790*/  IMAD.U32 R11, RZ, RZ, UR9 ;  /* 0x00000009ff0b7e24 */ /* 0x000fce000f8e00ff */
[----:B------:R-:W-:-:S07]  /*07a0*/  LEPC R20, `(.L_x_6) ;  /* 0x000000001014794e */ /* 0x000fce0000000000 */
[----:B0--3--:R-:W-:Y:S05]  /*07b0*/  CALL.ABS.NOINC R14 ;  /* 0x000000000e007343 */ /* 0x009fea0003c00000 */
.L_x_6:
[----:B------:R-:W-:Y:S05]  /*07c0*/  BSYNC.RECONVERGENT B6 ;  /* 0x0000000000067941 */ /* 0x000fea0003800200 */
.L_x_5:
[----:B------:R-:W-:Y:S01]  /*07d0*/  SHF.R.S32.HI R40, RZ, 0x1f, R28 ;  /* 0x0000001fff287819 */ /* 0x000fe2000001141c */
[----:B------:R-:W1:Y:S01]  /*07e0*/  LDC.64 R38, c[0x0][0x358] ;  /* 0x0000d600ff267b82 */ /* 0x000e620000000a00 */
[----:B------:R-:W-:Y:S02]  /*07f0*/  BSSY.RECONVERGENT B0, `(.L_x_7) ;  /* 0x0000014000007945 */ /* 0x000fe40003800200 */
[----:B------:R-:W-:-:S04]  /*0800*/  LEA.HI R40, P0, R40, R29, RZ, 0x6 ;  /* 0x0000001d28287211 */ /* 0x000fc800078130ff */
[----:B------:R-:W-:Y:S01]  /*0810*/  LOP3.LUT R0, R40, 0xffffffc0, RZ, 0xc0, !PT ;  /* 0xffffffc028007812 */ /* 0x000fe200078ec0ff */
[----:B------:R-:W-:-:S03]  /*0820*/  IMAD.X R3, RZ, RZ, R28, P0 ;  /* 0x000000ffff037224 */ /* 0x000fc600000e061c */
[----:B------:R-:W-:Y:S01]  /*0830*/  IADD3 R9, P1, PT, R29, -R0, RZ ;  /* 0x800000001d097210 */ /* 0x000fe20007f3e0ff */
[----:B------:R-:W-:-:S03]  /*0840*/  IMAD.MOV.U32 R0, RZ, RZ, 0x1 ;  /* 0x00000001ff007424 */ /* 0x000fc600078e00ff */
[----:B------:R-:W-:Y:S01]  /*0850*/  ISETP.NE.U32.AND P0, PT, R9, RZ, PT ;  /* 0x000000ff0900720c */ /* 0x000fe20003f05070 */
[----:B------:R-:W-:Y:S01]  /*0860*/  IMAD.X R8, R28, 0x1, ~R3, P1 ;  /* 0x000000011c087824 */ /* 0x000fe200008e0e03 */
[CC--:B------:R-:W-:Y:S02]  /*0870*/  SHF.L.U64.HI R6, R0.reuse, R9.reuse, RZ ;  /* 0x0000000900067219 */ /* 0x0c0fe400000102ff */
[----:B------:R-:W-:Y:S02]  /*0880*/  SHF.L.U32 R11, R0, R9, RZ ;  /* 0x00000009000b7219 */ /* 0x000fe400000006ff */
[----:B------:R-:W-:-:S13]  /*0890*/  ISETP.NE.AND.EX P0, PT, R8, RZ, PT, P0 ;  /* 0x000000ff0800720c */ /* 0x000fda0003f05300 */
[----:B------:R-:W-:Y:S05]  /*08a0*/  @P0 BRA `(.L_x_8) ;  /* 0x0000000000200947 */ /* 0x000fea0003800000 */
[----:B------:R-:W2:Y:S01]  /*08b0*/  LDCU.64 UR4, c[0x0][0x390] ;  /* 0x00007200ff0477ac */ /* 0x000ea20008000a00 */
[--C-:B------:R-:W-:Y:S02]  /*08c0*/  SHF.R.S64 R0, R40, 0x6, R3.reuse ;  /* 0x0000000628007819 */ /* 0x100fe40000001003 */
[----:B-1----:R-:W-:Y:S02]  /*08d0*/  R2UR UR6, R38 ;  /* 0x00000000260672ca */ /* 0x002fe400000e0000 */
[----:B------:R-:W-:Y:S02]  /*08e0*/  R2UR UR7, R39 ;  /* 0x00000000270772ca */ /* 0x000fe400000e0000 */
[----:B------:R-:W-:Y:S02]  /*08f0*/  SHF.R.S32.HI R5, RZ, 0x6, R3 ;  /* 0x00000006ff057819 */ /* 0x000fe40000011403 */
[----:B--2---:R-:W-:-:S04]  /*0900*/  LEA R22, P0, R0, UR4, 0x3 ;  /* 0x0000000400167c11 */ /* 0x004fc8000f8018ff */
[----:B------:R-:W-:-:S06]  /*0910*/  LEA.HI.X R23, R0, UR5, R5, 0x3, P0 ;  /* 0x0000000500177c11 */ /* 0x000fcc00080f1c05 */
[----:B------:R-:W5:Y:S03]  /*0920*/  LDG.E.64 R22, desc[UR6][R22.64] ;  /* 0x0000000616167981 */ /* 0x000f66000c1e1b00 */
.L_x_8:
[----:B------:R-:W-:Y:S05]  /*0930*/  BSYNC.RECONVERGENT B0 ;  /* 0x0000000000007941 */ /* 0x000fea0003800200 */
.L_x_7:
[----:B-----5:R-:W-:Y:S01]  /*0940*/  LOP3.LUT P0, RZ, R22, R11, RZ, 0xc0, !PT ;  /* 0x0000000b16ff7212 */ /* 0x020fe2000780c0ff */
[----:B------:R-:W-:Y:S03]  /*0950*/  BSSY.RECONVERGENT B0, `(.L_x_9) ;  /* 0x0000022000007945 */ /* 0x000fe60003800200 */
[----:B------:R-:W-:-:S13]  /*0960*/  LOP3.LUT P0, RZ, R23, R6, RZ, 0xc0, P0 ;  /* 0x0000000617ff7212 */ /* 0x000fda000000c0ff */
[----:B------:R-:W-:Y:S05]  /*0970*/  @P0 BRA `(.L_x_10) ;  /* 0x00000000007c0947 */ /* 0x000fea0003800000 */
[----:B------:R-:W2:Y:S01]  /*0980*/  LDCU.64 UR4, c[0x0][0x380] ;  /* 0x00007000ff0477ac */ /* 0x000ea20008000a00 */
[----:B-1----:R-:W-:Y:S02]  /*0990*/  R2UR UR6, R38 ;  /* 0x00000000260672ca */ /* 0x002fe400000e0000 */
[----:B------:R-:W-:Y:S02]  /*09a0*/  R2UR UR7, R39 ;  /* 0x00000000270772ca */ /* 0x000fe400000e0000 */
[----:B--2---:R-:W-:-:S04]  /*09b0*/  IADD3 R4, P0, PT, R29, UR4, RZ ;  /* 0x000000041d047c10 */ /* 0x004fc8000ff1e0ff */
[----:B------:R-:W-:-:S07]  /*09c0*/  IADD3.X R5, PT, PT, R28, UR5, RZ, P0, !PT ;  /* 0x000000051c057c10 */ /* 0x000fce00087fe4ff */
[----:B------:R-:W2:Y:S02]  /*09d0*/  LDG.E.U8 R7, desc[UR6][R4.64] ;  /* 0x0000000604077981 */ /* 0x000ea4000c1e1100 */
[----:B--2---:R-:W-:-:S04]  /*09e0*/  LOP3.LUT R0, R7, 0xdf, RZ, 0xc0, !PT ;  /* 0x000000df07007812 */ /* 0x004fc800078ec0ff */
[----:B------:R-:W-:-:S13]  /*09f0*/  ISETP.NE.AND P0, PT, R0, 0x5d, PT ;  /* 0x0000005d0000780c */ /* 0x000fda0003f05270 */
[----:B------:R-:W-:Y:S05]  /*0a00*/  @!P0 BRA `(.L_x_11) ;  /* 0x0000000000548947 */ /* 0x000fea0003800000 */
[----:B------:R-:W-:-:S13]  /*0a10*/  ISETP.NE.AND P0, PT, R0, 0x5b, PT ;  /* 0x0000005b0000780c */ /* 0x000fda0003f05270 */
[----:B------:R-:W-:-:S05]  /*0a20*/  @!P0 VIADD R0, R30, 0x1 ;  /* 0x000000011e008836 */ /* 0x000fca0000000000 */
[----:B------:R-:W-:Y:S01]  /*0a30*/  @!P0 PRMT R30, R0, 0x7610, R30 ;  /* 0x00007610001e8816 */ /* 0x000fe2000000001e */
[----:B------:R-:W-:Y:S06]  /*0a40*/  @!P0 BRA `(.L_x_10) ;  /* 0x0000000000488947 */ /* 0x000fec0003800000 */
[----:B------:R-:W1:Y:S01]  /*0a50*/  LDCU UR4, c[0x0][0x3b8] ;  /* 0x00007700ff0477ac */ /* 0x000e620008000800 */
[----:B------:R-:W-:Y:S02]  /*0a60*/  LOP3.LUT R0, R30, 0xffff, RZ, 0xc0, !PT ;  /* 0x0000ffff1e007812 */ /* 0x000fe400078ec0ff */
[----:B------:R-:W-:Y:S02]  /*0a70*/  PRMT R5, R24, 0x9910, RZ ;  /* 0x0000991018057816 */ /* 0x000fe400000000ff */
[----:B------:R-:W-:Y:S02]  /*0a80*/  PRMT R4, R0, 0x8880, RZ ;  /* 0x0000888000047816 */ /* 0x000fe400000000ff */
[----:B------:R-:W-:-:S04]  /*0a90*/  ISETP.NE.AND P0, PT, R7, 0x2c, PT ;  /* 0x0000002c0700780c */ /* 0x000fc80003f05270 */
[----:B------:R-:W-:Y:S02]  /*0aa0*/  ISETP.EQ.OR P0, PT, R7, 0x3a, !P0 ;  /* 0x0000003a0700780c */ /* 0x000fe40004702670 */
[----:B-1----:R-:W-:-:S04]  /*0ab0*/  ISETP.GE.AND P1, PT, R4, UR4, PT ;  /* 0x0000000404007c0c */ /* 0x002fc8000bf26270 */
[----:B------:R-:W-:-:S04]  /*0ac0*/  ISETP.GT.AND P1, PT, R5, -0x1, !P1 ;  /* 0xffffffff0500780c */ /* 0x000fc80004f24270 */
[----:B------:R-:W-:-:S13]  /*0ad0*/  PLOP3.LUT P0, PT, P0, P1, PT, 0x80, 0x8 ;  /* 0x000000000008781c */ /* 0x000fda0000703070 */
[----:B------:R-:W-:Y:S05]  /*0ae0*/  @!P0 BRA `(.L_x_10) ;  /* 0x0000000000208947 */ /* 0x000fea0003800000 */
[----:B------:R-:W-:-:S05]  /*0af0*/  LOP3.LUT R0, R0, 0xff, RZ, 0xc0, !PT ;  /* 0x000000ff00007812 */ /* 0x000fca00078ec0ff */
[----:B------:R-:W-:-:S05]  /*0b00*/  IMAD R7, R0, 0x8, R1 ;  /* 0x0000000800077824 */ /* 0x000fca00078e0201 */
[----:B------:R-:W2:Y:S02]  /*0b10*/  LDL.64 R4, [R7] ;  /* 0x0000000007047983 */ /* 0x000ea40000100a00 */
[----:B--2---:R-:W-:Y:S02]  /*0b20*/  LOP3.LUT R4, R4, R11, RZ, 0xfc, !PT ;  /* 0x0000000b04047212 */ /* 0x004fe400078efcff */
[----:B------:R-:W-:-:S05]  /*0b30*/  LOP3.LUT R5, R5, R6, RZ, 0xfc, !PT ;  /* 0x0000000605057212 */ /* 0x000fca00078efcff */
[----:B------:R2:W-:Y:S01]  /*0b40*/  STL.64 [R7], R4 ;  /* 0x0000000407007387 */ /* 0x0005e20000100a00 */
[----:B------:R-:W-:Y:S05]  /*0b50*/  BRA `(.L_x_10) ;  /* 0x0000000000047947 */ /* 0x000fea0003800000 */
.L_x_11:
[----:B------:R-:W-:-:S07]  /*0b60*/  VIADD R30, R30, 0xffffffff ;  /* 0xffffffff1e1e7836 */ /* 0x000fce0000000000 */
.L_x_10:
[----:B------:R-:W-:Y:S05]  /*0b70*/  BSYNC.RECONVERGENT B0 ;  /* 0x0000000000007941 */ /* 0x000fea0003800200 */
.L_x_9:
[----:B------:R-:W3:Y:S01]  /*0b80*/  LDC R0, c[0x0][0x3b8] ;  /* 0x0000ee00ff007b82 */ /* 0x000ee20000000800 */
[----:B------:R-:W-:Y:S01]  /*0b90*/  ISETP.NE.U32.AND P1, PT, R9, 0x3f, PT ;  /* 0x0000003f0900780c */ /* 0x000fe20003f25070 */
[----:B------:R-:W-:Y:S01]  /*0ba0*/  BSSY.RECONVERGENT B0, `(.L_x_12) ;  /* 0x00000ef000007945 */ /* 0x000fe20003800200 */
[----:B---3--:R-:W-:-:S04]  /*0bb0*/  ISETP.GE.AND P0, PT, R0, 0x1, PT ;  /* 0x000000010000780c */ /* 0x008fc80003f06270 */
[----:B------:R-:W-:-:S13]  /*0bc0*/  ISETP.NE.OR.EX P0, PT, R8, RZ, !P0, P1 ;  /* 0x000000ff0800720c */ /* 0x000fda0004705710 */
[----:B------:R-:W-:Y:S05]  /*0bd0*/  @P0 BRA `(.L_x_13) ;  /* 0x0000000c00ac0947 */ /* 0x000fea0003800000 */
[----:B--2---:R-:W2:Y:S01]  /*0be0*/  LDC.64 R4, c[0x0][0x3b0] ;  /* 0x0000ec00ff047b82 */ /* 0x004ea20000000a00 */
[----:B------:R-:W-:Y:S01]  /*0bf0*/  ISETP.GE.U32.AND P0, PT, R0, 0x10, PT ;  /* 0x000000100000780c */ /* 0x000fe20003f06070 */
[----:B------:R-:W-:Y:S01]  /*0c00*/  IMAD.MOV.U32 R32, RZ, RZ, RZ ;  /* 0x000000ffff207224 */ /* 0x000fe200078e00ff */
[--C-:B------:R-:W-:Y:S02]  /*0c10*/  SHF.R.S64 R40, R40, 0x6, R3.reuse ;  /* 0x0000000628287819 */ /* 0x100fe40000001003 */
[----:B------:R-:W-:Y:S01]  /*0c20*/  SHF.R.S32.HI R41, RZ, 0x6, R3 ;  /* 0x00000006ff297819 */ /* 0x000fe20000011403 */
[----:B--2---:R-:W-:-:S04]  /*0c30*/  IMAD.WIDE.U32 R36, R4, 0x8, RZ ;  /* 0x0000000804247825 */ /* 0x004fc800078e00ff */
[----:B------:R-:W-:-:S04]  /*0c40*/  IMAD.SHL.U32 R5, R5, 0x8, RZ ;  /* 0x0000000805057824 */ /* 0x000fc800078e00ff */
[----:B------:R-:W-:Y:S01]  /*0c50*/  IMAD.IADD R3, R37, 0x1, R5 ;  /* 0x0000000125037824 */ /* 0x000fe200078e0205 */
[----:B------:R-:W-:Y:S06]  /*0c60*/  @!P0 BRA `(.L_x_14) ;  /* 0x0000000400648947 */ /* 0x000fec0003800000 */
[----:B------:R-:W2:Y:S01]  /*0c70*/  LDC R0, c[0x0][0x3b8] ;  /* 0x0000ee00ff007b82 */ /* 0x000ea20000000800 */
[----:B------:R-:W3:Y:S01]  /*0c80*/  LDCU.64 UR4, c[0x0][0x3a0] ;  /* 0x00007400ff0477ac */ /* 0x000ee20008000a00 */
[----:B------:R-:W-:Y:S01]  /*0c90*/  BSSY.RECONVERGENT B1, `(.L_x_15) ;  /* 0x0000055000017945 */ /* 0x000fe20003800200 */
[----:B0-----:R-:W-:Y:S01]  /*0ca0*/  IMAD.MOV.U32 R31, RZ, RZ, R19 ;  /* 0x000000ffff1f7224 */ /* 0x001fe200078e0013 */
[----:B---3--:R-:W-:-:S04]  /*0cb0*/  LEA R21, P0, R40, UR4, 0x3 ;  /* 0x0000000428157c11 */ /* 0x008fc8000f8018ff */
[----:B------:R-:W-:Y:S02]  /*0cc0*/  LEA.HI.X R20, R40, UR5, R41, 0x3, P0 ;  /* 0x0000000528147c11 */ /* 0x000fe400080f1c29 */
[----:B--2---:R-:W-:-:S05]  /*0cd0*/  LOP3.LUT R0, R0, 0x7ffffff0, RZ, 0xc0, !PT ;  /* 0x7ffffff000007812 */ /* 0x004fca00078ec0ff */
[----:B------:R-:W-:-:S07]  /*0ce0*/  IMAD.MOV R32, RZ, RZ, -R0 ;  /* 0x000000ffff207224 */ /* 0x000fce00078e0a00 */
.L_x_16:
[----:B------:R-:W2:Y:S04]  /*0cf0*/  LDL.128 R12, [R31+-0x40] ;  /* 0xffffc0001f0c7983 */ /* 0x000ea80000100c00 */
[----:B------:R-:W3:Y:S04]  /*0d00*/  LDL.128 R24, [R31+-0x30] ;  /* 0xffffd0001f187983 */ /* 0x000ee80000100c00 */
[----:B------:R-:W4:Y:S04]  /*0d10*/  LDL.128 R8, [R31+-0x20] ;  /* 0xffffe0001f087983 */ /* 0x000f280000100c00 */
[----:B------:R-:W5:Y:S01]  /*0d20*/  LDL.128 R4, [R31+-0x10] ;  /* 0xfffff0001f047983 */ /* 0x000f620000100c00 */
[C---:B-1----:R-:W-:Y:S01]  /*0d30*/  R2UR UR4, R38.reuse ;  /* 0x00000000260472ca */ /* 0x042fe200000e0000 */
[----:B------:R-:W-:Y:S01]  /*0d40*/  IMAD.MOV.U32 R42, RZ, RZ, R21 ;  /* 0x000000ffff2a7224 */ /* 0x000fe200078e0015 */
[----:B------:R-:W-:Y:S01]  /*0d50*/  R2UR UR5, R39 ;  /* 0x00000000270572ca */ /* 0x000fe200000e0000 */
[----:B------:R-:W-:Y:S01]  /*0d60*/  IMAD.MOV.U32 R43, RZ, RZ, R20 ;  /* 0x000000ffff2b7224 */ /* 0x000fe200078e0014 */
[----:B------:R-:W-:-:S02]  /*0d70*/  R2UR UR6, R38 ;  /* 0x00000000260672ca */ /* 0x000fc400000e0000 */
[----:B------:R-:W-:-:S09]  /*0d80*/  R2UR UR7, R39 ;  /* 0x00000000270772ca */ /* 0x000fd200000e0000 */
[----:B--2---:R0:W-:Y:S02]  /*0d90*/  STG.E.64 desc[UR4][R42.64], R12 ;  /* 0x0000000c2a007986 */ /* 0x0041e4000c101b04 */
[----:B0-----:R-:W-:-:S05]  /*0da0*/  IADD3 R12, P0, PT, R21, R36, RZ ;  /* 0x00000024150c7210 */ /* 0x001fca0007f1e0ff */
[----:B------:R-:W-:-:S05]  /*0db0*/  IMAD.X R13, R20, 0x1, R3, P0 ;  /* 0x00000001140d7824 */ /* 0x000fca00000e0603 */
[----:B------:R0:W-:Y:S02]  /*0dc0*/  STG.E.64 desc[UR4][R12.64], R14 ;  /* 0x0000000e0c007986 */ /* 0x0001e4000c101b04 */
[----:B0-----:R-:W-:-:S05]  /*0dd0*/  IADD3 R12, P0, PT, R12, R36, RZ ;  /* 0x000000240c0c7210 */ /* 0x001fca0007f1e0ff */
[----:B------:R-:W-:Y:S01]  /*0de0*/  IMAD.X R13, R13, 0x1, R3, P0 ;  /* 0x000000010d0d7824 */ /* 0x000fe200000e0603 */
[----:B------:R-:W-:-:S04]  /*0df0*/  IADD3 R42, P0, PT, R12, R36, RZ ;  /* 0x000000240c2a7210 */ /* 0x000fc80007f1e0ff */
[----:B---3--:R0:W-:Y:S01]  /*0e00*/  STG.E.64 desc[UR4][R12.64], R24 ;  /* 0x000000180c007986 */ /* 0x0081e2000c101b04 */
[----:B------:R-:W-:-:S05]  /*0e10*/  IMAD.X R43, R13, 0x1, R3, P0 ;  /* 0x000000010d2b7824 */ /* 0x000fca00000e0603 */
[----:B------:R1:W-:Y:S04]  /*0e20*/  STG.E.64 desc[UR6][R42.64], R26 ;  /* 0x0000001a2a007986 */ /* 0x0003e8000c101b06 */
[----:B0-----:R-:W2:Y:S01]  /*0e30*/  LDL.128 R12, [R31] ;  /* 0x000000001f0c7983 */ /* 0x001ea20000100c00 */
[----:B-1----:R-:W-:-:S05]  /*0e40*/  IADD3 R26, P0, PT, R42, R36, RZ ;  /* 0x000000242a1a7210 */ /* 0x002fca0007f1e0ff */
[----:B------:R-:W-:Y:S01]  /*0e50*/  IMAD.X R27, R43, 0x1, R3, P0 ;  /* 0x000000012b1b7824 */ /* 0x000fe200000e0603 */
[----:B------:R-:W-:-:S04]  /*0e60*/  IADD3 R24, P0, PT, R26, R36, RZ ;  /* 0x000000241a187210 */ /* 0x000fc80007f1e0ff */
[----:B----4-:R-:W-:Y:S01]  /*0e70*/  STG.E.64 desc[UR4][R26.64], R8 ;  /* 0x000000081a007986 */ /* 0x010fe2000c101b04 */
[----:B------:R-:W-:-:S05]  /*0e80*/  IMAD.X R25, R27, 0x1, R3, P0 ;  /* 0x000000011b197824 */ /* 0x000fca00000e0603 */
[----:B------:R0:W-:Y:S02]  /*0e90*/  STG.E.64 desc[UR6][R24.64], R10 ;  /* 0x0000000a18007986 */ /* 0x0001e4000c101b06 */
[-C--:B0-----:R-:W-:Y:S02]  /*0ea0*/  IADD3 R24, P0, PT, R24, R36.reuse, RZ ;  /* 0x0000002418187210 */ /* 0x081fe40007f1e0ff */
[----:B------:R-:W3:Y:S03]  /*0eb0*/  LDL.128 R8, [R31+0x10] ;  /* 0x000010001f087983 */ /* 0x000ee60000100c00 */
[----:B------:R-:W-:Y:S01]  /*0ec0*/  IMAD.X R25, R25, 0x1, R3, P0 ;  /* 0x0000000119197824 */ /* 0x000fe200000e0603 */
[----:B------:R-:W-:-:S04]  /*0ed0*/  IADD3 R42, P0, PT, R24, R36, RZ ;  /* 0x00000024182a7210 */ /* 0x000fc80007f1e0ff */
[----:B-----5:R0:W-:Y:S01]  /*0ee0*/  STG.E.64 desc[UR4][R24.64], R4 ;  /* 0x0000000418007986 */ /* 0x0201e2000c101b04 */
[----:B------:R-:W-:-:S05]  /*0ef0*/  IMAD.X R43, R25, 0x1, R3, P0 ;  /* 0x00000001192b7824 */ /* 0x000fca00000e0603 */
[----:B------:R1:W-:Y:S04]  /*0f00*/  STG.E.64 desc[UR6][R42.64], R6 ;  /* 0x000000062a007986 */ /* 0x0003e8000c101b06 */
[----:B0-----:R-:W4:Y:S04]  /*0f10*/  LDL.128 R24, [R31+0x30] ;  /* 0x000030001f187983 */ /* 0x001f280000100c00 */
[----:B-1----:R0:W5:Y:S01]  /*0f20*/  LDL.128 R4, [R31+0x20] ;  /* 0x000020001f047983 */ /* 0x0021620000100c00 */
[----:B------:R-:W-:-:S05]  /*0f30*/  IADD3 R42, P0, PT, R42, R36, RZ ;  /* 0x000000242a2a7210 */ /* 0x000fca0007f1e0ff */
[----:B------:R-:W-:Y:S02]  /*0f40*/  IMAD.X R43, R43, 0x1, R3, P0 ;  /* 0x000000012b2b7824 */ /* 0x000fe400000e0603 */
[----:B------:R-:W-:Y:S01]  /*0f50*/  VIADD R32, R32, 0x10 ;  /* 0x0000001020207836 */ /* 0x000fe20000000000 */
[C---:B------:R-:W-:Y:S02]  /*0f60*/  R2UR UR8, R38.reuse ;  /* 0x00000000260872ca */ /* 0x040fe400000e0000 */
[C---:B------:R-:W-:Y:S02]  /*0f70*/  R2UR UR9, R39.reuse ;  /* 0x00000000270972ca */ /* 0x040fe400000e0000 */
[----:B------:R-:W-:Y:S02]  /*0f80*/  R2UR UR10, R38 ;  /* 0x00000000260a72ca */ /* 0x000fe400000e0000 */
[----:B------:R-:W-:Y:S01]  /*0f90*/  R2UR UR11, R39 ;  /* 0x00000000270b72ca */ /* 0x000fe200000e0000 */
[----:B------:R-:W-:Y:S04]  /*0fa0*/  STL.128 [R31+-0x40], RZ ;  /* 0xffffc0ff1f007387 */ /* 0x000fe80000100c00 */
[----:B------:R-:W-:Y:S04]  /*0fb0*/  STL.128 [R31+-0x30], RZ ;  /* 0xffffd0ff1f007387 */ /* 0x000fe80000100c00 */
[----:B------:R-:W-:Y:S04]  /*0fc0*/  STL.128 [R31+-0x20], RZ ;  /* 0xffffe0ff1f007387 */ /* 0x000fe80000100c00 */
[----:B------:R-:W-:Y:S04]  /*0fd0*/  STL.128 [R31+-0x10], RZ ;  /* 0xfffff0ff1f007387 */ /* 0x000fe80000100c00 */
[----:B------:R-:W-:Y:S04]  /*0fe0*/  STL.128 [R31], RZ ;  /* 0x000000ff1f007387 */ /* 0x000fe80000100c00 */
[----:B------:R-:W-:Y:S04]  /*0ff0*/  STL.128 [R31+0x10], RZ ;  /* 0x000010ff1f007387 */ /* 0x000fe80000100c00 */
[----:B------:R-:W-:Y:S04]  /*1000*/  STL.128 [R31+0x20], RZ ;  /* 0x000020ff1f007387 */ /* 0x000fe80000100c00 */
[----:B------:R0:W-:Y:S02]  /*1010*/  STL.128 [R31+0x30], RZ ;  /* 0x000030ff1f007387 */ /* 0x0001e40000100c00 */
[----:B0-----:R-:W-:-:S02]  /*1020*/  VIADD R31, R31, 0x80 ;  /* 0x000000801f1f7836 */ /* 0x001fc40000000000 */
        /* <DEDUP_REMOVED lines=9> */
[----:B------:R1:W-:Y:S01]  /*10c0*/  STG.E.64 desc[UR6][R12.64], R10 ;  /* 0x0000000a0c007986 */ /* 0x0003e2000c101b06 */
[----:B0-----:R-:W-:-:S05]  /*10d0*/  IADD3 R14, P0, PT, R12, R36, RZ ;  /* 0x000000240c0e7210 */ /* 0x001fca0007f1e0ff */
[----:B------:R-:W-:Y:S01]  /*10e0*/  IMAD.X R15, R13, 0x1, R3, P0 ;  /* 0x000000010d0f7824 */ /* 0x000fe200000e0603 */
[----:B-1----:R-:W-:-:S04]  /*10f0*/  IADD3 R12, P0, PT, R14, R36, RZ ;  /* 0x000000240e0c7210 */ /* 0x002fc80007f1e0ff */
[----:B-----5:R0:W-:Y:S01]  /*1100*/  STG.E.64 desc[UR4][R14.64], R4 ;  /* 0x000000040e007986 */ /* 0x0201e2000c101b04 */
[----:B------:R-:W-:Y:S01]  /*1110*/  IMAD.X R13, R15, 0x1, R3, P0 ;  /* 0x000000010f0d7824 */ /* 0x000fe200000e0603 */
[----:B------:R-:W-:-:S05]  /*1120*/  IADD3 R10, P0, PT, R12, R36, RZ ;  /* 0x000000240c0a7210 */ /* 0x000fca0007f1e0ff */
[----:B------:R-:W-:Y:S01]  /*1130*/  IMAD.X R11, R13, 0x1, R3, P0 ;  /* 0x000000010d0b7824 */ /* 0x000fe200000e0603 */
[----:B0-----:R-:W0:Y:S01]  /*1140*/  LDC.64 R4, c[0x0][0x3b0] ;  /* 0x0000ec00ff047b82 */ /* 0x001e220000000a00 */
[----:B------:R-:W-:-:S05]  /*1150*/  IADD3 R8, P0, PT, R10, R36, RZ ;  /* 0x000000240a087210 */ /* 0x000fca0007f1e0ff */
[----:B------:R-:W-:Y:S01]  /*1160*/  IMAD.X R9, R11, 0x1, R3, P0 ;  /* 0x000000010b097824 */ /* 0x000fe200000e0603 */
[----:B------:R-:W-:Y:S01]  /*1170*/  ISETP.NE.AND P0, PT, R32, RZ, PT ;  /* 0x000000ff2000720c */ /* 0x000fe20003f05270 */
[----:B------:R2:W-:Y:S04]  /*1180*/  STG.E.64 desc[UR6][R12.64], R6 ;  /* 0x000000060c007986 */ /* 0x0005e8000c101b06 */
[----:B----4-:R2:W-:Y:S04]  /*1190*/  STG.E.64 desc[UR8][R10.64], R24 ;  /* 0x000000180a007986 */ /* 0x0105e8000c101b08 */
[----:B------:R2:W-:Y:S01]  /*11a0*/  STG.E.64 desc[UR10][R8.64], R26 ;  /* 0x0000001a08007986 */ /* 0x0005e2000c101b0a */
[----:B0-----:R-:W-:-:S04]  /*11b0*/  LEA R21, P1, R4, R21, 0x7 ;  /* 0x0000001504157211 */ /* 0x001fc800078238ff */
[----:B------:R-:W-:Y:S01]  /*11c0*/  LEA.HI.X R20, R4, R20, R5, 0x7, P1 ;  /* 0x0000001404147211 */ /* 0x000fe200008f3c05 */
[----:B--2---:R-:W-:Y:S08]  /*11d0*/  @P0 BRA `(.L_x_16) ;  /* 0xfffffff800c40947 */ /* 0x004ff0000383ffff */
[----:B------:R-:W-:Y:S05]  /*11e0*/  BSYNC.RECONVERGENT B1 ;  /* 0x0000000000017941 */ /* 0x000fea0003800200 */
.L_x_15:
[----:B------:R-:W-:-:S07]  /*11f0*/  IMAD.MOV.U32 R32, RZ, RZ, R0 ;  /* 0x000000ffff207224 */ /* 0x000fce00078e0000 */
.L_x_14:
[----:B0-----:R-:W0:Y:S02]  /*1200*/  LDC R31, c[0x0][0x3b8] ;  /* 0x0000ee00ff1f7b82 */ /* 0x001e240000000800 */
[----:B0-----:R-:W-:-:S04]  /*1210*/  LOP3.LUT R4, R31, 0xf, RZ, 0xc0, !PT ;  /* 0x0000000f1f047812 */ /* 0x001fc800078ec0ff */
[----:B------:R-:W-:-:S13]  /*1220*/  ISETP.NE.AND P0, PT, R4, RZ, PT ;  /* 0x000000ff0400720c */ /* 0x000fda0003f05270 */
[----:B------:R-:W-:Y:S05]  /*1230*/  @!P0 BRA `(.L_x_13) ;  /* 0x0000000800148947 */ /* 0x000fea0003800000 */
[----:B------:R-:W-:Y:S01]  /*1240*/  VIADD R4, R4, 0xffffffff ;  /* 0xffffffff04047836 */ /* 0x000fe20000000000 */
[----:B------:R-:W-:-:S04]  /*1250*/  LOP3.LUT R0, R31, 0x7, RZ, 0xc0, !PT ;  /* 0x000000071f007812 */ /* 0x000fc800078ec0ff */
[----:B------:R-:W-:Y:S02]  /*1260*/  ISETP.GE.U32.AND P1, PT, R4, 0x7, PT ;  /* 0x000000070400780c */ /* 0x000fe40003f26070 */
[----:B------:R-:W-:-:S11]  /*1270*/  ISETP.NE.AND P0, PT, R0, RZ, PT ;  /* 0x000000ff0000720c */ /* 0x000fd60003f05270 */
[----:B------:R-:W-:Y:S05]  /*1280*/  @!P1 BRA `(.L_x_17) ;  /* 0x0000000000d89947 */ /* 0x000fea0003800000 */
[C---:B------:R-:W-:Y:S01]  /*1290*/  IMAD R33, R32.reuse, 0x8, R1 ;  /* 0x0000000820217824 */ /* 0x040fe200078e0201 */
[----:B------:R-:W0:Y:S04]  /*12a0*/  LDCU.64 UR4, c[0x0][0x3b0] ;  /* 0x00007600ff0477ac */ /* 0x000e280008000a00 */
[----:B------:R-:W2:Y:S01]  /*12b0*/  LDL.64 R26, [R33] ;  /* 0x00000000211a7983 */ /* 0x000ea20000100a00 */
[----:B------:R-:W3:Y:S03]  /*12c0*/  LDCU.64 UR6, c[0x0][0x3a0] ;  /* 0x00007400ff0677ac */ /* 0x000ee60008000a00 */
[----:B------:R-:W4:Y:S04]  /*12d0*/  LDL.64 R4, [R33+0x8] ;  /* 0x0000080021047983 */ /* 0x000f280000100a00 */
[----:B------:R-:W5:Y:S04]  /*12e0*/  LDL.64 R24, [R33+0x10] ;  /* 0x0000100021187983 */ /* 0x000f680000100a00 */
[----:B------:R-:W5:Y:S01]  /*12f0*/  LDL.64 R6, [R33+0x18] ;  /* 0x0000180021067983 */ /* 0x000f620000100a00 */
[----:B0-----:R-:W-:-:S03]  /*1300*/  IMAD.WIDE.U32 R8, R32, UR4, R40 ;  /* 0x0000000420087c25 */ /* 0x001fc6000f8e0028 */
[----:B------:R-:W5:Y:S01]  /*1310*/  LDL.64 R10, [R33+0x20] ;  /* 0x00002000210a7983 */ /* 0x000f620000100a00 */
[----:B------:R-:W-:Y:S01]  /*1320*/  IMAD R9, R32, UR5, R9 ;  /* 0x0000000520097c24 */ /* 0x000fe2000f8e0209 */
[----:B---3--:R-:W-:Y:S02]  /*1330*/  LEA R14, P1, R8, UR6, 0x3 ;  /* 0x00000006080e7c11 */ /* 0x008fe4000f8218ff */
[----:B------:R-:W3:Y:S01]  /*1340*/  LDL.64 R12, [R33+0x28] ;  /* 0x00002800210c7983 */ /* 0x000ee20000100a00 */
[----:B-1----:R-:W-:Y:S02]  /*1350*/  R2UR UR4, R38 ;  /* 0x00000000260472ca */ /* 0x002fe400000e0000 */
[----:B------:R-:W-:Y:S01]  /*1360*/  LEA.HI.X R15, R8, UR7, R9, 0x3, P1 ;  /* 0x00000007080f7c11 */ /* 0x000fe200088f1c09 */
[----:B------:R-:W3:Y:S01]  /*1370*/  LDL.64 R20, [R33+0x30] ;  /* 0x0000300021147983 */ /* 0x000ee20000100a00 */
[----:B------:R-:W-:-:S03]  /*1380*/  R2UR UR5, R39 ;  /* 0x00000000270572ca */ /* 0x000fc600000e0000 */
[----:B------:R-:W3:Y:S01]  /*1390*/  LDL.64 R8, [R33+0x38] ;  /* 0x0000380021087983 */ /* 0x000ee20000100a00 */
[C---:B------:R-:W-:Y:S02]  /*13a0*/  R2UR UR6, R38.reuse ;  /* 0x00000000260672ca */ /* 0x040fe400000e0000 */
[C---:B------:R-:W-:Y:S02]  /*13b0*/  R2UR UR7, R39.reuse ;  /* 0x00000000270772ca */ /* 0x040fe400000e0000 */
[C---:B------:R-:W-:Y:S02]  /*13c0*/  R2UR UR8, R38.reuse ;  /* 0x00000000260872ca */ /* 0x040fe400000e0000 */
[C---:B------:R-:W-:Y:S02]  /*13d0*/  R2UR UR9, R39.reuse ;  /* 0x00000000270972ca */ /* 0x040fe400000e0000 */
[----:B------:R-:W-:Y:S02]  /*13e0*/  R2UR UR10, R38 ;  /* 0x00000000260a72ca */ /* 0x000fe400000e0000 */
[----:B------:R-:W-:Y:S01]  /*13f0*/  R2UR UR11, R39 ;  /* 0x00000000270b72ca */ /* 0x000fe200000e0000 */
[----:B------:R-:W-:Y:S04]  /*1400*/  STL.64 [R33], RZ ;  /* 0x000000ff21007387 */ /* 0x000fe80000100a00 */
[----:B------:R-:W-:Y:S04]  /*1410*/  STL.64 [R33+0x8], RZ ;  /* 0x000008ff21007387 */ /* 0x000fe80000100a00 */
[----:B------:R-:W-:Y:S04]  /*1420*/  STL.64 [R33+0x10], RZ ;  /* 0x000010ff21007387 */ /* 0x000fe80000100a00 */
[----:B------:R-:W-:Y:S04]  /*1430*/  STL.64 [R33+0x18], RZ ;  /* 0x000018ff21007387 */ /* 0x000fe80000100a00 */
[----:B------:R-:W-:Y:S04]  /*1440*/  STL.64 [R33+0x20], RZ ;  /* 0x000020ff21007387 */ /* 0x000fe80000100a00 */
[----:B------:R-:W-:Y:S04]  /*1450*/  STL.64 [R33+0x28], RZ ;  /* 0x000028ff21007387 */ /* 0x000fe80000100a00 */
[----:B------:R-:W-:Y:S04]  /*1460*/  STL.64 [R33+0x30], RZ ;  /* 0x000030ff21007387 */ /* 0x000fe80000100a00 */
[----:B------:R-:W-:Y:S01]  /*1470*/  STL.64 [R33+0x38], RZ ;  /* 0x000038ff21007387 */ /* 0x000fe20000100a00 */
[----:B------:R-:W-:-:S03]  /*1480*/  VIADD R32, R32, 0x8 ;  /* 0x0000000820207836 */ /* 0x000fc60000000000 */
[----:B--2---:R0:W-:Y:S02]  /*1490*/  STG.E.64 desc[UR4][R14.64], R26 ;  /* 0x0000001a0e007986 */ /* 0x0041e4000c101b04 */
[----:B0-----:R-:W-:-:S05]  /*14a0*/  IADD3 R14, P1, PT, R14, R36, RZ ;  /* 0x000000240e0e7210 */ /* 0x001fca0007f3e0ff */
[----:B------:R-:W-:-:S05]  /*14b0*/  IMAD.X R15, R15, 0x1, R3, P1 ;  /* 0x000000010f0f7824 */ /* 0x000fca00008e0603 */
[----:B----4-:R0:W-:Y:S02]  /*14c0*/  STG.E.64 desc[UR4][R14.64], R4 ;  /* 0x000000040e007986 */ /* 0x0101e4000c101b04 */
[----:B0-----:R-:W-:-:S05]  /*14d0*/  IADD3 R14, P1, PT, R14, R36, RZ ;  /* 0x000000240e0e7210 */ /* 0x001fca0007f3e0ff */
[----:B------:R-:W-:Y:S01]  /*14e0*/  IMAD.X R15, R15, 0x1, R3, P1 ;  /* 0x000000010f0f7824 */ /* 0x000fe200008e0603 */
[----:B------:R-:W-:-:S04]  /*14f0*/  IADD3 R4, P1, PT, R14, R36, RZ ;  /* 0x000000240e047210 */ /* 0x000fc80007f3e0ff */
[----:B-----5:R0:W-:Y:S01]  /*1500*/  STG.E.64 desc[UR4][R14.64], R24 ;  /* 0x000000180e007986 */ /* 0x0201e2000c101b04 */
[----:B------:R-:W-:Y:S01]  /*1510*/  IMAD.X R5, R15, 0x1, R3, P1 ;  /* 0x000000010f057824 */ /* 0x000fe200008e0603 */
[----:B0-----:R-:W-:-:S05]  /*1520*/  IADD3 R24, P1, PT, R4, R36, RZ ;  /* 0x0000002404187210 */ /* 0x001fca0007f3e0ff */
[--C-:B------:R-:W-:Y:S01]  /*1530*/  IMAD.X R25, R5, 0x1, R3.reuse, P1 ;  /* 0x0000000105197824 */ /* 0x100fe200008e0603 */
[-C--:B------:R-:W-:Y:S01]  /*1540*/  IADD3 R14, P1, PT, R24, R36.reuse, RZ ;  /* 0x00000024180e7210 */ /* 0x080fe20007f3e0ff */
[----:B------:R0:W-:Y:S04]  /*1550*/  STG.E.64 desc[UR6][R4.64], R6 ;  /* 0x0000000604007986 */ /* 0x0001e8000c101b06 */
[----:B------:R-:W-:Y:S01]  /*1560*/  IMAD.X R15, R25, 0x1, R3, P1 ;  /* 0x00000001190f7824 */ /* 0x000fe200008e0603 */
[----:B0-----:R-:W-:-:S05]  /*1570*/  IADD3 R4, P1, PT, R14, R36, RZ ;  /* 0x000000240e047210 */ /* 0x001fca0007f3e0ff */
[--C-:B------:R-:W-:Y:S01]  /*1580*/  IMAD.X R5, R15, 0x1, R3.reuse, P1 ;  /* 0x000000010f057824 */ /* 0x100fe200008e0603 */
[----:B------:R-:W-:Y:S01]  /*1590*/  IADD3 R26, P1, PT, R4, R36, RZ ;  /* 0x00000024041a7210 */ /* 0x000fe20007f3e0ff */
[----:B------:R0:W-:Y:S04]  /*15a0*/  STG.E.64 desc[UR4][R24.64], R10 ;  /* 0x0000000a18007986 */ /* 0x0001e8000c101b04 */
[----:B------:R-:W-:Y:S01]  /*15b0*/  IMAD.X R27, R5, 0x1, R3, P1 ;  /* 0x00000001051b7824 */ /* 0x000fe200008e0603 */
[----:B---3--:R0:W-:Y:S04]  /*15c0*/  STG.E.64 desc[UR8][R14.64], R12 ;  /* 0x0000000c0e007986 */ /* 0x0081e8000c101b08 */
[----:B------:R0:W-:Y:S04]  /*15d0*/  STG.E.64 desc[UR10][R4.64], R20 ;  /* 0x0000001404007986 */ /* 0x0001e8000c101b0a */
[----:B------:R0:W-:Y:S02]  /*15e0*/  STG.E.64 desc[UR4][R26.64], R8 ;  /* 0x000000081a007986 */ /* 0x0001e4000c101b04 */
.L_x_17:
[----:B------:R-:W-:Y:S05]  /*15f0*/  @!P0 BRA `(.L_x_13) ;  /* 0x0000000400248947 */ /* 0x000fea0003800000 */
[----:B------:R-:W-:Y:S01]  /*1600*/  VIADD R0, R0, 0xffffffff ;  /* 0xffffffff00007836 */ /* 0x000fe20000000000 */
[----:B------:R-:W-:-:S04]  /*1610*/  LOP3.LUT R31, R31, 0x3, RZ, 0xc0, !PT ;  /* 0x000000031f1f7812 */ /* 0x000fc800078ec0ff */
[----:B------:R-:W-:Y:S02]  /*1620*/  ISETP.GE.U32.AND P1, PT, R0, 0x3, PT ;  /* 0x000000030000780c */ /* 0x000fe40003f26070 */
[----:B------:R-:W-:-:S11]  /*1630*/  ISETP.NE.AND P0, PT, R31, RZ, PT ;  /* 0x000000ff1f00720c */ /* 0x000fd60003f05270 */
[----:B------:R-:W-:Y:S05]  /*1640*/  @!P1 BRA `(.L_x_18) ;  /* 0x0000000000909947 */ /* 0x000fea0003800000 */
[----:B------:R-:W-:Y:S01]  /*1650*/  IMAD R0, R32, 0x8, R1 ;  /* 0x0000000820007824 */ /* 0x000fe200078e0201 */
[----:B------:R-:W2:Y:S04]  /*1660*/  LDCU.64 UR4, c[0x0][0x3b0] ;  /* 0x00007600ff0477ac */ /* 0x000ea80008000a00 */
[----:B0-----:R-:W3:Y:S01]  /*1670*/  LDL.64 R20, [R0] ;  /* 0x0000000000147983 */ /* 0x001ee20000100a00 */
[----:B------:R-:W0:Y:S03]  /*1680*/  LDCU.64 UR6, c[0x0][0x3a0] ;  /* 0x00007400ff0677ac */ /* 0x000e260008000a00 */
[----:B------:R-:W4:Y:S04]  /*1690*/  LDL.64 R4, [R0+0x8] ;  /* 0x0000080000047983 */ /* 0x000f280000100a00 */
[----:B------:R-:W5:Y:S04]  /*16a0*/  LDL.64 R6, [R0+0x10] ;  /* 0x0000100000067983 */ /* 0x000f680000100a00 */
[----:B------:R-:W5:Y:S01]  /*16b0*/  LDL.64 R8, [R0+0x18] ;  /* 0x0000180000087983 */ /* 0x000f620000100a00 */
[----:B------:R-:W-:Y:S01]  /*16c0*/  IMAD.MOV.U32 R12, RZ, RZ, R40 ;  /* 0x000000ffff0c7224 */ /* 0x000fe200078e0028 */
[C---:B-1----:R-:W-:Y:S01]  /*16d0*/  R2UR UR8, R38.reuse ;  /* 0x00000000260872ca */ /* 0x042fe200000e0000 */
[----:B------:R-:W-:Y:S01]  /*16e0*/  IMAD.MOV.U32 R13, RZ, RZ, R41 ;  /* 0x000000ffff0d7224 */ /* 0x000fe200078e0029 */
[C---:B------:R-:W-:Y:S01]  /*16f0*/  R2UR UR9, R39.reuse ;  /* 0x00000000270972ca */ /* 0x040fe200000e0000 */
[----:B------:R1:W-:Y:S01]  /*1700*/  STL.64 [R0], RZ ;  /* 0x000000ff00007387 */ /* 0x0003e20000100a00 */
[----:B------:R-:W-:Y:S01]  /*1710*/  R2UR UR10, R38 ;  /* 0x00000000260a72ca */ /* 0x000fe200000e0000 */
[----:B--2---:R-:W-:Y:S01]  /*1720*/  IMAD.WIDE.U32 R12, R32, UR4, R12 ;  /* 0x00000004200c7c25 */ /* 0x004fe2000f8e000c */
[----:B------:R-:W-:Y:S01]  /*1730*/  R2UR UR4, R38 ;  /* 0x00000000260472ca */ /* 0x000fe200000e0000 */
[----:B------:R1:W-:Y:S01]  /*1740*/  STL.64 [R0+0x8], RZ ;  /* 0x000008ff00007387 */ /* 0x0003e20000100a00 */
[C---:B------:R-:W-:Y:S01]  /*1750*/  R2UR UR11, R39.reuse ;  /* 0x00000000270b72ca */ /* 0x040fe200000e0000 */
[----:B------:R-:W-:Y:S01]  /*1760*/  IMAD R11, R32, UR5, R13 ;  /* 0x00000005200b7c24 */ /* 0x000fe2000f8e020d */
[----:B0-----:R-:W-:Y:S01]  /*1770*/  LEA R10, P1, R12, UR6, 0x3 ;  /* 0x000000060c0a7c11 */ /* 0x001fe2000f8218ff */
[----:B------:R1:W-:Y:S01]  /*1780*/  STL.64 [R0+0x10], RZ ;  /* 0x000010ff00007387 */ /* 0x0003e20000100a00 */
[----:B------:R-:W-:Y:S01]  /*1790*/  R2UR UR5, R39 ;  /* 0x00000000270572ca */ /* 0x000fe200000e0000 */
[----:B------:R-:W-:Y:S01]  /*17a0*/  VIADD R32, R32, 0x4 ;  /* 0x0000000420207836 */ /* 0x000fe20000000000 */
[----:B------:R-:W-:Y:S01]  /*17b0*/  LEA.HI.X R11, R12, UR7, R11, 0x3, P1 ;  /* 0x000000070c0b7c11 */ /* 0x000fe200088f1c0b */
[----:B------:R1:W-:Y:S01]  /*17c0*/  STL.64 [R0+0x18], RZ ;  /* 0x000018ff00007387 */ /* 0x0003e20000100a00 */
[----:B------:R-:W-:-:S02]  /*17d0*/  IADD3 R12, P1, PT, R10, R36, RZ ;  /* 0x000000240a0c7210 */ /* 0x000fc40007f3e0ff */
[----:B------:R-:W-:Y:S02]  /*17e0*/  R2UR UR6, R38 ;  /* 0x00000000260672ca */ /* 0x000fe400000e0000 */
[----:B------:R-:W-:Y:S01]  /*17f0*/  R2UR UR7, R39 ;  /* 0x00000000270772ca */ /* 0x000fe200000e0000 */
[----:B------:R-:W-:Y:S01]  /*1800*/  IMAD.X R13, R11, 0x1, R3, P1 ;  /* 0x000000010b0d7824 */ /* 0x000fe200008e0603 */
[----:B------:R-:W-:-:S05]  /*1810*/  IADD3 R14, P1, PT, R12, R36, RZ ;  /* 0x000000240c0e7210 */ /* 0x000fca0007f3e0ff */
[----:B------:R-:W-:Y:S01]  /*1820*/  IMAD.X R15, R13, 0x1, R3, P1 ;  /* 0x000000010d0f7824 */ /* 0x000fe200008e0603 */
[----:B------:R-:W-:-:S05]  /*1830*/  IADD3 R24, P1, PT, R14, R36, RZ ;  /* 0x000000240e187210 */ /* 0x000fca0007f3e0ff */
[----:B------:R-:W-:Y:S01]  /*1840*/  IMAD.X R25, R15, 0x1, R3, P1 ;  /* 0x000000010f197824 */ /* 0x000fe200008e0603 */
[----:B---3--:R1:W-:Y:S04]  /*1850*/  STG.E.64 desc[UR4][R10.64], R20 ;  /* 0x000000140a007986 */ /* 0x0083e8000c101b04 */
[----:B----4-:R1:W-:Y:S04]  /*1860*/  STG.E.64 desc[UR6][R12.64], R4 ;  /* 0x000000040c007986 */ /* 0x0103e8000c101b06 */
[----:B-----5:R1:W-:Y:S04]  /*1870*/  STG.E.64 desc[UR8][R14.64], R6 ;  /* 0x000000060e007986 */ /* 0x0203e8000c101b08 */
[----:B------:R1:W-:Y:S02]  /*1880*/  STG.E.64 desc[UR10][R24.64], R8 ;  /* 0x0000000818007986 */ /* 0x0003e4000c101b0a */
.L_x_18:
[----:B------:R-:W-:Y:S05]  /*1890*/  @!P0 BRA `(.L_x_13) ;  /* 0x00000000007c8947 */ /* 0x000fea0003800000 */
[----:B-1----:R-:W-:Y:S01]  /*18a0*/  IMAD R0, R32, 0x8, R1 ;  /* 0x0000000820007824 */ /* 0x002fe200078e0201 */
[----:B------:R-:W1:Y:S04]  /*18b0*/  LDCU.64 UR4, c[0x0][0x3b0] ;  /* 0x00007600ff0477ac */ /* 0x000e680008000a00 */
[----:B0-----:R-:W2:Y:S01]  /*18c0*/  LDL.64 R4, [R0] ;  /* 0x0000000000047983 */ /* 0x001ea20000100a00 */
[----:B------:R-:W0:Y:S01]  /*18d0*/  LDCU.64 UR6, c[0x0][0x3a0] ;  /* 0x00007400ff0677ac */ /* 0x000e220008000a00 */
[----:B------:R-:W-:Y:S01]  /*18e0*/  IMAD.MOV.U32 R6, RZ, RZ, R40 ;  /* 0x000000ffff067224 */ /* 0x000fe200078e0028 */
[----:B------:R-:W-:Y:S01]  /*18f0*/  R2UR UR8, R38 ;  /* 0x00000000260872ca */ /* 0x000fe200000e0000 */
[----:B------:R-:W-:Y:S01]  /*1900*/  IMAD.MOV.U32 R7, RZ, RZ, R41 ;  /* 0x000000ffff077224 */ /* 0x000fe200078e0029 */
[----:B------:R3:W-:Y:S01]  /*1910*/  STL.64 [R0], RZ ;  /* 0x000000ff00007387 */ /* 0x0007e20000100a00 */
[----:B------:R-:W-:Y:S01]  /*1920*/  R2UR UR9, R39 ;  /* 0x00000000270972ca */ /* 0x000fe200000e0000 */
[----:B-1----:R-:W-:-:S04]  /*1930*/  IMAD.WIDE.U32 R6, R32, UR4, R6 ;  /* 0x0000000420067c25 */ /* 0x002fc8000f8e0006 */
[----:B------:R-:W-:Y:S01]  /*1940*/  IMAD R7, R32, UR5, R7 ;  /* 0x0000000520077c24 */ /* 0x000fe2000f8e0207 */
[----:B0-----:R-:W-:-:S04]  /*1950*/  LEA R8, P0, R6, UR6, 0x3 ;  /* 0x0000000606087c11 */ /* 0x001fc8000f8018ff */
[----:B------:R-:W-:Y:S02]  /*1960*/  LEA.HI.X R9, R6, UR7, R7, 0x3, P0 ;  /* 0x0000000706097c11 */ /* 0x000fe400080f1c07 */
[----:B------:R-:W-:-:S03]  /*1970*/  ISETP.NE.AND P0, PT, R31, 0x1, PT ;  /* 0x000000011f00780c */ /* 0x000fc60003f05270 */
[----:B--2---:R3:W-:Y:S10]  /*1980*/  STG.E.64 desc[UR8][R8.64], R4 ;  /* 0x0000000408007986 */ /* 0x0047f4000c101b08 */
[----:B------:R-:W-:Y:S05]  /*1990*/  @!P0 BRA `(.L_x_13) ;  /* 0x00000000003c8947 */ /* 0x000fea0003800000 */
[----:B------:R-:W-:Y:S01]  /*19a0*/  ISETP.NE.AND P0, PT, R31, 0x2, PT ;  /* 0x000000021f00780c */ /* 0x000fe20003f05270 */
[----:B------:R-:W2:-:S12]  /*19b0*/  LDL.64 R10, [R0+0x8] ;  /* 0x00000800000a7983 */ /* 0x000e980000100a00 */
[----:B---3--:R-:W3:Y:S01]  /*19c0*/  @P0 LDL.64 R4, [R0+0x10] ;  /* 0x0000100000040983 */ /* 0x008ee20000100a00 */
[----:B------:R-:W-:Y:S02]  /*19d0*/  R2UR UR4, R38 ;  /* 0x00000000260472ca */ /* 0x000fe400000e0000 */
[C---:B------:R-:W-:Y:S01]  /*19e0*/  R2UR UR5, R39.reuse ;  /* 0x00000000270572ca */ /* 0x040fe200000e0000 */
[----:B------:R4:W-:Y:S01]  /*19f0*/  STL.64 [R0+0x8], RZ ;  /* 0x000008ff00007387 */ /* 0x0009e20000100a00 */
[-C--:B------:R-:W-:Y:S02]  /*1a00*/  IADD3 R6, P1, PT, R8, R36.reuse, RZ ;  /* 0x0000002408067210 */ /* 0x080fe40007f3e0ff */
[----:B------:R-:W-:Y:S01]  /*1a10*/  @P0 R2UR UR6, R38 ;  /* 0x00000000260602ca */ /* 0x000fe200000e0000 */
[----:B------:R4:W-:Y:S01]  /*1a20*/  @P0 STL.64 [R0+0x10], RZ ;  /* 0x000010ff00000387 */ /* 0x0009e20000100a00 */
[----:B------:R-:W-:Y:S01]  /*1a30*/  @P0 R2UR UR7, R39 ;  /* 0x00000000270702ca */ /* 0x000fe200000e0000 */
[----:B------:R-:W-:Y:S01]  /*1a40*/  IMAD.X R7, R9, 0x1, R3, P1 ;  /* 0x0000000109077824 */ /* 0x000fe200008e0603 */
[----:B------:R-:W-:-:S05]  /*1a50*/  @P0 IADD3 R36, P2, PT, R6, R36, RZ ;  /* 0x0000002406240210 */ /* 0x000fca0007f5e0ff */
[----:B------:R-:W-:Y:S01]  /*1a60*/  @P0 IMAD.X R37, R7, 0x1, R3, P2 ;  /* 0x0000000107250824 */ /* 0x000fe200010e0603 */
[----:B--2---:R4:W-:Y:S05]  /*1a70*/  STG.E.64 desc[UR4][R6.64], R10 ;  /* 0x0000000a06007986 */ /* 0x0049ea000c101b04 */
[----:B---3--:R4:W-:Y:S02]  /*1a80*/  @P0 STG.E.64 desc[UR6][R36.64], R4 ;  /* 0x0000000424000986 */ /* 0x0089e4000c101b06 */
.L_x_13:
[----:B------:R-:W-:Y:S05]  /*1a90*/  BSYNC.RECONVERGENT B0 ;  /* 0x0000000000007941 */ /* 0x000fea0003800200 */
.L_x_12:
[----:B------:R-:W-:Y:S02]  /*1aa0*/  IADD3 R29, P0, PT, R29, 0x1, RZ ;  /* 0x000000011d1d7810 */ /* 0x000fe40007f1e0ff */
[----:B------:R-:W-:-:S03]  /*1ab0*/  SHF.R.S32.HI R3, RZ, 0x1f, R18 ;  /* 0x0000001fff037819 */ /* 0x000fc60000011412 */
[----:B------:R-:W-:Y:S01]  /*1ac0*/  IMAD.X R28, RZ, RZ, R28, P0 ;  /* 0x000000ffff1c7224 */ /* 0x000fe200000e061c */
[----:B------:R-:W-:-:S04]  /*1ad0*/  ISETP.GE.U32.AND P0, PT, R29, R18, PT ;  /* 0x000000121d00720c */ /* 0x000fc80003f06070 */
[----:B------:R-:W-:-:S13]  /*1ae0*/  ISETP.GE.AND.EX P0, PT, R28, R3, PT, P0 ;  /* 0x000000031c00720c */ /* 0x000fda0003f06300 */
[----:B------:R-:W-:Y:S05]  /*1af0*/  @!P0 BRA `(.L_x_19) ;  /* 0xffffffe800d88947 */ /* 0x000fea000383ffff */
.L_x_4:
[----:B------:R-:W-:Y:S05]  /*1b00*/  BSYNC.RECONVERGENT B7 ;  /* 0x0000000000077941 */ /* 0x000fea0003800200 */
.L_x_3:
[----:B-12-4-:R-:W1:Y:S02]  /*1b10*/  LDC.64 R6, c[0x0][0x388] ;  /* 0x0000e200ff067b82 */ /* 0x016e640000000a00 */
[----:B-1----:R-:W-:-:S04]  /*1b20*/  ISETP.GT.U32.AND P0, PT, R2, R6, PT ;  /* 0x000000060200720c */ /* 0x002fc80003f04070 */
[----:B------:R-:W-:-:S13]  /*1b30*/  ISETP.GT.AND.EX P0, PT, R17, R7, PT, P0 ;  /* 0x000000071100720c */ /* 0x000fda0003f04300 */
[----:B------:R-:W-:Y:S05]  /*1b40*/  @!P0 EXIT ;  /* 0x000000000000894d */ /* 0x000fea0003800000 */
[----:B0--3--:R-:W-:Y:S01]  /*1b50*/  VIADD R5, R18, 0xffffffff ;  /* 0xffffffff12057836 */ /* 0x009fe20000000000 */
[----:B------:R-:W-:-:S04]  /*1b60*/  ISETP.GE.U32.AND P0, PT, R34, R6, PT ;  /* 0x000000062200720c */ /* 0x000fc80003f06070 */
[----:B------:R-:W-:Y:S02]  /*1b70*/  ISETP.GE.AND.EX P0, PT, R16, R7, PT, P0 ;  /* 0x000000071000720c */ /* 0x000fe40003f06300 */
[----:B------:R-:W-:-:S04]  /*1b80*/  LOP3.LUT R0, R5, 0x8000003f, RZ, 0xc0, !PT ;  /* 0x8000003f05007812 */ /* 0x000fc800078ec0ff */
[----:B------:R-:W-:-:S13]  /*1b90*/  ISETP.EQ.OR P0, PT, R0, 0x3f, P0 ;  /* 0x0000003f0000780c */ /* 0x000fda0000702670 */
[----:B------:R-:W-:Y:S05]  /*1ba0*/  @P0 EXIT ;  /* 0x000000000000094d */ /* 0x000fea0003800000 */
[----:B------:R-:W0:Y:S01]  /*1bb0*/  LDC R3, c[0x0][0x3b8] ;  /* 0x0000ee00ff037b82 */ /* 0x000e220000000800 */
[----:B------:R-:W-:-:S04]  /*1bc0*/  SHF.R.S32.HI R0, RZ, 0x1f, R5 ;  /* 0x0000001fff007819 */ /* 0x000fc80000011405 */
[----:B------:R-:W-:-:S03]  /*1bd0*/  LEA.HI R0, R0, R5, RZ, 0x6 ;  /* 0x0000000500007211 */ /* 0x000fc600078f30ff */
[----:B------:R-:W1:Y:S01]  /*1be0*/  LDC.64 R16, c[0x0][0x3b0] ;  /* 0x0000ec00ff107b82 */ /* 0x000e620000000a00 */
[----:B------:R-:W-:-:S04]  /*1bf0*/  SHF.R.S32.HI R36, RZ, 0x6, R0 ;  /* 0x00000006ff247819 */ /* 0x000fc80000011400 */
[----:B------:R-:W-:Y:S02]  /*1c00*/  SHF.R.S32.HI R37, RZ, 0x1f, R36 ;  /* 0x0000001fff257819 */ /* 0x000fe40000011424 */
[----:B0-----:R-:W-:Y:S02]  /*1c10*/  ISETP.GE.AND P1, PT, R3, 0x1, PT ;  /* 0x000000010300780c */ /* 0x001fe40003f26270 */
[----:B-1----:R-:W-:-:S04]  /*1c20*/  ISETP.GE.U32.AND P0, PT, R36, R16, PT ;  /* 0x000000102400720c */ /* 0x002fc80003f06070 */
[----:B------:R-:W-:-:S13]  /*1c30*/  ISETP.GE.OR.EX P0, PT, R37, R17, !P1, P0 ;  /* 0x000000112500720c */ /* 0x000fda0004f06700 */
[----:B------:R-:W-:Y:S05]  /*1c40*/  @P0 EXIT ;  /* 0x000000000000094d */ /* 0x000fea0003800000 */
[----:B------:R-:W0:Y:S01]  /*1c50*/  LDC.64 R34, c[0x0][0x358] ;  /* 0x0000d600ff227b82 */ /* 0x000e220000000a00 */
[C---:B------:R-:W-:Y:S01]  /*1c60*/  ISETP.GE.U32.AND P1, PT, R3.reuse, 0x10, PT ;  /* 0x000000100300780c */ /* 0x040fe20003f26070 */
[----:B------:R-:W-:Y:S01]  /*1c70*/  IMAD.MOV.U32 R0, RZ, RZ, RZ ;  /* 0x000000ffff007224 */ /* 0x000fe200078e00ff */
[----:B------:R-:W-:-:S04]  /*1c80*/  LOP3.LUT R2, R3, 0xf, RZ, 0xc0, !PT ;  /* 0x0000000f03027812 */ /* 0x000fc800078ec0ff */
[----:B------:R-:W-:-:S07]  /*1c90*/  ISETP.NE.AND P0, PT, R2, RZ, PT ;  /* 0x000000ff0200720c */ /* 0x000fce0003f05270 */
[----:B------:R-:W-:Y:S06]  /*1ca0*/  @!P1 BRA `(.L_x_20) ;  /* 0x0000000400489947 */ /* 0x000fec0003800000 */
[----:B------:R-:W1:Y:S01]  /*1cb0*/  LDCU.64 UR4, c[0x0][0x3a0] ;  /* 0x00007400ff0477ac */ /* 0x000e620008000a00 */
[----:B------:R-:W-:Y:S01]  /*1cc0*/  LOP3.LUT R0, R3, 0x7ffffff0, RZ, 0xc0, !PT ;  /* 0x7ffffff003007812 */ /* 0x000fe200078ec0ff */
[----:B------:R-:W-:Y:S01]  /*1cd0*/  BSSY.RECONVERGENT B0, `(.L_x_20) ;  /* 0x000004f000007945 */ /* 0x000fe20003800200 */
[C-C-:B------:R-:W-:Y:S01]  /*1ce0*/  SHF.L.U64.HI R28, R16.reuse, 0x7, R17.reuse ;  /* 0x00000007101c7819 */ /* 0x140fe20000010211 */
[C---:B------:R-:W-:Y:S01]  /*1cf0*/  IMAD.SHL.U32 R31, R16.reuse, 0x8, RZ ;  /* 0x00000008101f7824 */ /* 0x040fe200078e00ff */
[----:B------:R-:W-:Y:S01]  /*1d00*/  SHF.L.U64.HI R30, R16, 0x3, R17 ;  /* 0x00000003101e7819 */ /* 0x000fe20000010211 */
[----:B------:R-:W-:Y:S01]  /*1d10*/  IMAD.MOV R32, RZ, RZ, -R0 ;  /* 0x000000ffff207224 */ /* 0x000fe200078e0a00 */
[----:B-1----:R-:W-:-:S04]  /*1d20*/  LEA R18, P1, R36, UR4, 0x3 ;  /* 0x0000000424127c11 */ /* 0x002fc8000f8218ff */
[----:B------:R-:W-:-:S09]  /*1d30*/  LEA.HI.X R29, R36, UR5, R37, 0x3, P1 ;  /* 0x00000005241d7c11 */ /* 0x000fd200088f1c25 */
.L_x_21:
[----:B-1----:R-:W2:Y:S04]  /*1d40*/  LDL.128 R12, [R19+-0x40] ;  /* 0xffffc000130c7983 */ /* 0x002ea80000100c00 */
[----:B------:R-:W3:Y:S04]  /*1d50*/  LDL.128 R24, [R19+-0x30] ;  /* 0xffffd00013187983 */ /* 0x000ee80000100c00 */
[----:B------:R-:W4:Y:S04]  /*1d60*/  LDL.128 R4, [R19+-0x20] ;  /* 0xffffe00013047983 */ /* 0x000f280000100c00 */
[----:B------:R-:W5:Y:S01]  /*1d70*/  LDL.128 R20, [R19+-0x10] ;  /* 0xfffff00013147983 */ /* 0x000f620000100c00 */
[----:B0-----:R-:W-:Y:S01]  /*1d80*/  R2UR UR4, R34 ;  /* 0x00000000220472ca */ /* 0x001fe200000e0000 */
[----:B------:R-:W-:Y:S01]  /*1d90*/  IMAD.MOV.U32 R8, RZ, RZ, R18 ;  /* 0x000000ffff087224 */ /* 0x000fe200078e0012 */
[----:B------:R-:W-:Y:S01]  /*1da0*/  R2UR UR5, R35 ;  /* 0x00000000230572ca */ /* 0x000fe200000e0000 */
[----:B------:R-:W-:Y:S01]  /*1db0*/  IMAD.MOV.U32 R9, RZ, RZ, R29 ;  /* 0x000000ffff097224 */ /* 0x000fe200078e001d */
[----:B------:R-:W-:-:S02]  /*1dc0*/  IADD3 R38, P1, PT, R18, R31, RZ ;  /* 0x0000001f12267210 */ /* 0x000fc40007f3e0ff */
[C---:B------:R-:W-:Y:S02]  /*1dd0*/  R2UR UR6, R34.reuse ;  /* 0x00000000220672ca */ /* 0x040fe400000e0000 */
[----:B------:R-:W-:Y:S01]  /*1de0*/  R2UR UR7, R35 ;  /* 0x00000000230772ca */ /* 0x000fe200000e0000 */
[----:B------:R-:W-:Y:S01]  /*1df0*/  IMAD.X R39, R29, 0x1, R30, P1 ;  /* 0x000000011d277824 */ /* 0x000fe200008e061e */
[----:B------:R-:W-:Y:S02]  /*1e00*/  R2UR UR8, R34 ;  /* 0x00000000220872ca */ /* 0x000fe400000e0000 */
[----:B------:R-:W-:-:S03]  /*1e10*/  R2UR UR9, R35 ;  /* 0x00000000230972ca */ /* 0x000fc600000e0000 */
[----:B--2---:R0:W-:Y:S04]  /*1e20*/  STG.E.64 desc[UR4][R8.64], R12 ;  /* 0x0000000c08007986 */ /* 0x0041e8000c101b04 */
[----:B0-----:R-:W2:Y:S01]  /*1e30*/  LDL.128 R8, [R19] ;  /* 0x0000000013087983 */ /* 0x001ea20000100c00 */
[----:B------:R-:W-:-:S03]  /*1e40*/  IADD3 R12, P1, PT, R38, R31, RZ ;  /* 0x0000001f260c7210 */ /* 0x000fc60007f3e0ff */
[----:B------:R-:W-:Y:S02]  /*1e50*/  STG.E.64 desc[UR6][R38.64], R14 ;  /* 0x0000000e26007986 */ /* 0x000fe4000c101b06 */
[----:B------:R-:W-:Y:S01]  /*1e60*/  IMAD.X R13, R39, 0x1, R30, P1 ;  /* 0x00000001270d7824 */ /* 0x000fe200008e061e */
[----:B------:R-:W-:-:S04]  /*1e70*/  IADD3 R40, P1, PT, R12, R31, RZ ;  /* 0x0000001f0c287210 */ /* 0x000fc80007f3e0ff */
[----:B---3--:R0:W-:Y:S01]  /*1e80*/  STG.E.64 desc[UR4][R12.64], R24 ;  /* 0x000000180c007986 */ /* 0x0081e2000c101b04 */
[----:B------:R-:W-:Y:S01]  /*1e90*/  IMAD.X R41, R13, 0x1, R30, P1 ;  /* 0x000000010d297824 */ /* 0x000fe200008e061e */
[----:B------:R-:W-:-:S05]  /*1ea0*/  IADD3 R42, P1, PT, R40, R31, RZ ;  /* 0x0000001f282a7210 */ /* 0x000fca0007f3e0ff */
[----:B------:R-:W-:Y:S01]  /*1eb0*/  IMAD.X R43, R41, 0x1, R30, P1 ;  /* 0x00000001292b7824 */ /* 0x000fe200008e061e */
[----:B0-----:R-:W3:Y:S01]  /*1ec0*/  LDL.128 R12, [R19+0x10] ;  /* 0x00001000130c7983 */ /* 0x001ee20000100c00 */
[----:B------:R-:W-:-:S03]  /*1ed0*/  IADD3 R38, P1, PT, R42, R31, RZ ;  /* 0x0000001f2a267210 */ /* 0x000fc60007f3e0ff */
[----:B------:R0:W-:Y:S02]  /*1ee0*/  STG.E.64 desc[UR8][R40.64], R26 ;  /* 0x0000001a28007986 */ /* 0x0001e4000c101b08 */
[----:B------:R-:W-:Y:S02]  /*1ef0*/  IMAD.X R39, R43, 0x1, R30, P1 ;  /* 0x000000012b277824 */ /* 0x000fe400008e061e */
[----:B----4-:R-:W-:Y:S04]  /*1f00*/  STG.E.64 desc[UR6][R42.64], R4 ;  /* 0x000000042a007986 */ /* 0x010fe8000c101b06 */
[----:B------:R1:W-:Y:S04]  /*1f10*/  STG.E.64 desc[UR4][R38.64], R6 ;  /* 0x0000000626007986 */ /* 0x0003e8000c101b04 */
[----:B0-----:R-:W4:Y:S04]  /*1f20*/  LDL.128 R24, [R19+0x20] ;  /* 0x0000200013187983 */ /* 0x001f280000100c00 */
[----:B-1----:R0:W4:Y:S01]  /*1f30*/  LDL.128 R4, [R19+0x30] ;  /* 0x0000300013047983 */ /* 0x0021220000100c00 */
[----:B------:R-:W-:Y:S01]  /*1f40*/  IADD3 R40, P1, PT, R38, R31, RZ ;  /* 0x0000001f26287210 */ /* 0x000fe20007f3e0ff */
[----:B------:R-:W-:Y:S01]  /*1f50*/  VIADD R32, R32, 0x10 ;  /* 0x0000001020207836 */ /* 0x000fe20000000000 */
[----:B------:R-:W-:-:S02]  /*1f60*/  R2UR UR10, R34 ;  /* 0x00000000220a72ca */ /* 0x000fc400000e0000 */
[----:B------:R-:W-:Y:S01]  /*1f70*/  R2UR UR11, R35 ;  /* 0x00000000230b72ca */ /* 0x000fe200000e0000 */
[--C-:B------:R-:W-:Y:S01]  /*1f80*/  IMAD.X R41, R39, 0x1, R30.reuse, P1 ;  /* 0x0000000127297824 */ /* 0x100fe200008e061e */
[----:B------:R-:W-:Y:S01]  /*1f90*/  IADD3 R38, P1, PT, R40, R31, RZ ;  /* 0x0000001f28267210 */ /* 0x000fe20007f3e0ff */
[----:B0-----:R-:W-:Y:S01]  /*1fa0*/  VIADD R19, R19, 0x80 ;  /* 0x0000008013137836 */ /* 0x001fe20000000000 */
[----:B------:R-:W-:Y:S02]  /*1fb0*/  R2UR UR12, R34 ;  /* 0x00000000220c72ca */ /* 0x000fe400000e0000 */
[----:B-----5:R0:W-:Y:S01]  /*1fc0*/  STG.E.64 desc[UR4][R40.64], R20 ;  /* 0x0000001428007986 */ /* 0x0201e2000c101b04 */
[----:B------:R-:W-:Y:S01]  /*1fd0*/  IMAD.X R39, R41, 0x1, R30, P1 ;  /* 0x0000000129277824 */ /* 0x000fe200008e061e */
[----:B------:R-:W-:Y:S02]  /*1fe0*/  R2UR UR13, R35 ;  /* 0x00000000230d72ca */ /* 0x000fe400000e0000 */
[----:B------:R-:W-:-:S02]  /*1ff0*/  LEA R18, P2, R16, R18, 0x7 ;  /* 0x0000001210127211 */ /* 0x000fc400078438ff */
[----:B------:R1:W-:Y:S03]  /*2000*/  STG.E.64 desc[UR6][R38.64], R22 ;  /* 0x0000001626007986 */ /* 0x0003e6000c101b06 */
[----:B------:R-:W-:Y:S01]  /*2010*/  IMAD.X R29, R29, 0x1, R28, P2 ;  /* 0x000000011d1d7824 */ /* 0x000fe200010e061c */
[----:B0-----:R-:W-:-:S05]  /*2020*/  IADD3 R40, P1, PT, R38, R31, RZ ;  /* 0x0000001f26287210 */ /* 0x001fca0007f3e0ff */
[----:B------:R-:W-:Y:S01]  /*2030*/  IMAD.X R41, R39, 0x1, R30, P1 ;  /* 0x0000000127297824 */ /* 0x000fe200008e061e */
[----:B------:R-:W-:-:S05]  /*2040*/  IADD3 R20, P1, PT, R40, R31, RZ ;  /* 0x0000001f28147210 */ /* 0x000fca0007f3e0ff */
[----:B------:R-:W-:Y:S01]  /*2050*/  IMAD.X R21, R41, 0x1, R30, P1 ;  /* 0x0000000129157824 */ /* 0x000fe200008e061e */
[----:B-1----:R-:W-:-:S05]  /*2060*/  IADD3 R38, P1, PT, R20, R31, RZ ;  /* 0x0000001f14267210 */ /* 0x002fca0007f3e0ff */
[----:B------:R-:W-:Y:S01]  /*2070*/  IMAD.X R39, R21, 0x1, R30, P1 ;  /* 0x0000000115277824 */ /* 0x000fe200008e061e */
[----:B------:R-:W-:-:S05]  /*2080*/  IADD3 R22, P1, PT, R38, R31, RZ ;  /* 0x0000001f26167210 */ /* 0x000fca0007f3e0ff */
[----:B------:R-:W-:Y:S01]  /*2090*/  IMAD.X R23, R39, 0x1, R30, P1 ;  /* 0x0000000127177824 */ /* 0x000fe200008e061e */
[----:B--2---:R0:W-:Y:S04]  /*20a0*/  STG.E.64 desc[UR4][R40.64], R8 ;  /* 0x0000000828007986 */ /* 0x0041e8000c101b04 */
[----:B------:R1:W-:Y:S01]  /*20b0*/  STG.E.64 desc[UR6][R20.64], R10 ;  /* 0x0000000a14007986 */ /* 0x0003e2000c101b06 */
[----:B0-----:R-:W-:-:S05]  /*20c0*/  IADD3 R8, P1, PT, R22, R31, RZ ;  /* 0x0000001f16087210 */ /* 0x001fca0007f3e0ff */
[----:B------:R-:W-:Y:S01]  /*20d0*/  IMAD.X R9, R23, 0x1, R30, P1 ;  /* 0x0000000117097824 */ /* 0x000fe200008e061e */
[----:B-1----:R-:W-:-:S05]  /*20e0*/  IADD3 R20, P1, PT, R8, R31, RZ ;  /* 0x0000001f08147210 */ /* 0x002fca0007f3e0ff */
[--C-:B------:R-:W-:Y:S01]  /*20f0*/  IMAD.X R21, R9, 0x1, R30.reuse, P1 ;  /* 0x0000000109157824 */ /* 0x100fe200008e061e */
[-C--:B------:R-:W-:Y:S01]  /*2100*/  IADD3 R10, P1, PT, R20, R31.reuse, RZ ;  /* 0x0000001f140a7210 */ /* 0x080fe20007f3e0ff */
[----:B---3--:R0:W-:Y:S04]  /*2110*/  STG.E.64 desc[UR4][R38.64], R12 ;  /* 0x0000000c26007986 */ /* 0x0081e8000c101b04 */
[----:B------:R-:W-:Y:S01]  /*2120*/  IMAD.X R11, R21, 0x1, R30, P1 ;  /* 0x00000001150b7824 */ /* 0x000fe200008e061e */
[----:B------:R1:W-:Y:S01]  /*2130*/  STG.E.64 desc[UR6][R22.64], R14 ;  /* 0x0000000e16007986 */ /* 0x0003e2000c101b06 */
[----:B0-----:R-:W-:-:S03]  /*2140*/  IADD3 R12, P1, PT, R10, R31, RZ ;  /* 0x0000001f0a0c7210 */ /* 0x001fc60007f3e0ff */
[----:B----4-:R1:W-:Y:S02]  /*2150*/  STG.E.64 desc[UR8][R8.64], R24 ;  /* 0x0000001808007986 */ /* 0x0103e4000c101b08 */
[----:B------:R-:W-:Y:S01]  /*2160*/  IMAD.X R13, R11, 0x1, R30, P1 ;  /* 0x000000010b0d7824 */ /* 0x000fe200008e061e */
[----:B------:R-:W-:Y:S01]  /*2170*/  ISETP.NE.AND P1, PT, R32, RZ, PT ;  /* 0x000000ff2000720c */ /* 0x000fe20003f25270 */
[----:B------:R1:W-:Y:S04]  /*2180*/  STG.E.64 desc[UR10][R20.64], R26 ;  /* 0x0000001a14007986 */ /* 0x0003e8000c101b0a */
[----:B------:R1:W-:Y:S04]  /*2190*/  STG.E.64 desc[UR12][R10.64], R4 ;  /* 0x000000040a007986 */ /* 0x0003e8000c101b0c */
[----:B------:R1:W-:Y:S04]  /*21a0*/  STG.E.64 desc[UR4][R12.64], R6 ;  /* 0x000000060c007986 */ /* 0x0003e8000c101b04 */
[----:B------:R-:W-:Y:S05]  /*21b0*/  @P1 BRA `(.L_x_21) ;  /* 0xfffffff800e01947 */ /* 0x000fea000383ffff */
[----:B------:R-:W-:Y:S05]  /*21c0*/  BSYNC.RECONVERGENT B0 ;  /* 0x0000000000007941 */ /* 0x000fea0003800200 */
.L_x_20:
[----:B------:R-:W-:Y:S05]  /*21d0*/  @!P0 EXIT ;  /* 0x000000000000894d */ /* 0x000fea0003800000 */
[----:B------:R-:W-:Y:S02]  /*21e0*/  ISETP.GE.U32.AND P1, PT, R2, 0x8, PT ;  /* 0x000000080200780c */ /* 0x000fe40003f26070 */
[----:B------:R-:W-:-:S04]  /*21f0*/  LOP3.LUT R38, R3, 0x7, RZ, 0xc0, !PT ;  /* 0x0000000703267812 */ /* 0x000fc800078ec0ff */
[----:B------:R-:W-:-:S07]  /*2200*/  ISETP.NE.AND P0, PT, R38, RZ, PT ;  /* 0x000000ff2600720c */ /* 0x000fce0003f05270 */
[----:B------:R-:W-:Y:S06]  /*2210*/  @!P1 BRA `(.L_x_22) ;  /* 0x0000000000b49947 */ /* 0x000fec0003800000 */
[C---:B------:R-:W-:Y:S01]  /*2220*/  IMAD R2, R0.reuse, 0x8, R1 ;  /* 0x0000000800027824 */ /* 0x040fe200078e0201 */
[----:B------:R-:W2:Y:S04]  /*2230*/  LDCU.64 UR4, c[0x0][0x3a0] ;  /* 0x00007400ff0477ac */ /* 0x000ea80008000a00 */
[----:B-1----:R-:W3:Y:S04]  /*2240*/  LDL.128 R20, [R2] ;  /* 0x0000000002147983 */ /* 0x002ee80000100c00 */
[----:B------:R-:W4:Y:S04]  /*2250*/  LDL.128 R12, [R2+0x10] ;  /* 0x00001000020c7983 */ /* 0x000f280000100c00 */
[----:B------:R-:W5:Y:S04]  /*2260*/  LDL.128 R8, [R2+0x20] ;  /* 0x0000200002087983 */ /* 0x000f680000100c00 */
[----:B------:R-:W5:Y:S01]  /*2270*/  LDL.128 R4, [R2+0x30] ;  /* 0x0000300002047983 */ /* 0x000f620000100c00 */
[----:B------:R-:W-:Y:S01]  /*2280*/  IMAD.WIDE.U32 R18, R0, R16, R36 ;  /* 0x0000001000127225 */ /* 0x000fe200078e0024 */
[----:B------:R-:W-:-:S02]  /*2290*/  SHF.L.U64.HI R39, R16, 0x3, R17 ;  /* 0x0000000310277819 */ /* 0x000fc40000010211 */
[----:B0-----:R-:W-:Y:S01]  /*22a0*/  R2UR UR6, R34 ;  /* 0x00000000220672ca */ /* 0x001fe200000e0000 */
[----:B------:R-:W-:Y:S01]  /*22b0*/  IMAD R19, R0, R17, R19 ;  /* 0x0000001100137224 */ /* 0x000fe200078e0213 */
[----:B--2---:R-:W-:Y:S01]  /*22c0*/  LEA R24, P1, R18, UR4, 0x3 ;  /* 0x0000000412187c11 */ /* 0x004fe2000f8218ff */
[----:B------:R-:W-:Y:S01]  /*22d0*/  IMAD.SHL.U32 R41, R16, 0x8, RZ ;  /* 0x0000000810297824 */ /* 0x000fe200078e00ff */
[----:B------:R-:W-:Y:S01]  /*22e0*/  R2UR UR7, R35 ;  /* 0x00000000230772ca */ /* 0x000fe200000e0000 */
[----:B------:R-:W-:Y:S01]  /*22f0*/  VIADD R0, R0, 0x8 ;  /* 0x0000000800007836 */ /* 0x000fe20000000000 */
[----:B------:R-:W-:Y:S02]  /*2300*/  LEA.HI.X R25, R18, UR5, R19, 0x3, P1 ;  /* 0x0000000512197c11 */ /* 0x000fe400088f1c13 */
[----:B------:R-:W-:Y:S02]  /*2310*/  IADD3 R26, P1, PT, R24, R41, RZ ;  /* 0x00000029181a7210 */ /* 0x000fe40007f3e0ff */
[----:B------:R-:W-:-:S02]  /*2320*/  R2UR UR4, R34 ;  /* 0x00000000220472ca */ /* 0x000fc400000e0000 */
[----:B------:R-:W-:Y:S01]  /*2330*/  R2UR UR5, R35 ;  /* 0x00000000230572ca */ /* 0x000fe200000e0000 */
[--C-:B------:R-:W-:Y:S01]  /*2340*/  IMAD.X R27, R25, 0x1, R39.reuse, P1 ;  /* 0x00000001191b7824 */ /* 0x100fe200008e0627 */
[-C--:B------:R-:W-:Y:S02]  /*2350*/  IADD3 R28, P1, PT, R26, R41.reuse, RZ ;  /* 0x000000291a1c7210 */ /* 0x080fe40007f3e0ff */
[----:B------:R-:W-:Y:S02]  /*2360*/  R2UR UR8, R34 ;  /* 0x00000000220872ca */ /* 0x000fe400000e0000 */
[----:B------:R-:W-:Y:S01]  /*2370*/  R2UR UR9, R35 ;  /* 0x00000000230972ca */ /* 0x000fe200000e0000 */
[----:B------:R-:W-:Y:S01]  /*2380*/  IMAD.X R29, R27, 0x1, R39, P1 ;  /* 0x000000011b1d7824 */ /* 0x000fe200008e0627 */
[----:B------:R-:W-:Y:S02]  /*2390*/  IADD3 R18, P1, PT, R28, R41, RZ ;  /* 0x000000291c127210 */ /* 0x000fe40007f3e0ff */
[----:B------:R-:W-:-:S02]  /*23a0*/  R2UR UR10, R34 ;  /* 0x00000000220a72ca */ /* 0x000fc400000e0000 */
[-C--:B------:R-:W-:Y:S01]  /*23b0*/  IADD3 R30, P2, PT, R18, R41.reuse, RZ ;  /* 0x00000029121e7210 */ /* 0x080fe20007f5e0ff */
[--C-:B------:R-:W-:Y:S01]  /*23c0*/  IMAD.X R19, R29, 0x1, R39.reuse, P1 ;  /* 0x000000011d137824 */ /* 0x100fe200008e0627 */
[----:B------:R-:W-:Y:S02]  /*23d0*/  R2UR UR11, R35 ;  /* 0x00000000230b72ca */ /* 0x000fe400000e0000 */
[-C--:B------:R-:W-:Y:S01]  /*23e0*/  IADD3 R32, P1, PT, R30, R41.reuse, RZ ;  /* 0x000000291e207210 */ /* 0x080fe20007f3e0ff */
[--C-:B------:R-:W-:Y:S01]  /*23f0*/  IMAD.X R31, R19, 0x1, R39.reuse, P2 ;  /* 0x00000001131f7824 */ /* 0x100fe200010e0627 */
[----:B------:R-:W-:Y:S02]  /*2400*/  R2UR UR12, R34 ;  /* 0x00000000220c72ca */ /* 0x000fe400000e0000 */
[----:B------:R-:W-:Y:S01]  /*2410*/  R2UR UR13, R35 ;  /* 0x00000000230d72ca */ /* 0x000fe200000e0000 */
[----:B------:R-:W-:Y:S01]  /*2420*/  IMAD.X R33, R31, 0x1, R39, P1 ;  /* 0x000000011f217824 */ /* 0x000fe200008e0627 */
[----:B---3--:R0:W-:Y:S04]  /*2430*/  STG.E.64 desc[UR6][R24.64], R20 ;  /* 0x0000001418007986 */ /* 0x0081e8000c101b06 */
[----:B------:R1:W-:Y:S04]  /*2440*/  STG.E.64 desc[UR4][R26.64], R22 ;  /* 0x000000161a007986 */ /* 0x0003e8000c101b04 */
[----:B----4-:R2:W-:Y:S04]  /*2450*/  STG.E.64 desc[UR8][R28.64], R12 ;  /* 0x0000000c1c007986 */ /* 0x0105e8000c101b08 */
[----:B------:R2:W-:Y:S01]  /*2460*/  STG.E.64 desc[UR4][R18.64], R14 ;  /* 0x0000000e12007986 */ /* 0x0005e2000c101b04 */
[----:B0-----:R-:W-:-:S03]  /*2470*/  IADD3 R20, P2, PT, R32, R41, RZ ;  /* 0x0000002920147210 */ /* 0x001fc60007f5e0ff */
[----:B-----5:R2:W-:Y:S01]  /*2480*/  STG.E.64 desc[UR6][R30.64], R8 ;  /* 0x000000081e007986 */ /* 0x0205e2000c101b06 */
[----:B-1----:R-:W-:Y:S01]  /*2490*/  IADD3 R22, P1, PT, R20, R41, RZ ;  /* 0x0000002914167210 */ /* 0x002fe20007f3e0ff */
[--C-:B------:R-:W-:Y:S02]  /*24a0*/  IMAD.X R21, R33, 0x1, R39.reuse, P2 ;  /* 0x0000000121157824 */ /* 0x100fe400010e0627 */
[----:B------:R2:W-:Y:S02]  /*24b0*/  STG.E.64 desc[UR8][R32.64], R10 ;  /* 0x0000000a20007986 */ /* 0x0005e4000c101b08 */
[----:B------:R-:W-:Y:S02]  /*24c0*/  IMAD.X R23, R21, 0x1, R39, P1 ;  /* 0x0000000115177824 */ /* 0x000fe400008e0627 */
[----:B------:R2:W-:Y:S04]  /*24d0*/  STG.E.64 desc[UR10][R20.64], R4 ;  /* 0x0000000414007986 */ /* 0x0005e8000c101b0a */
[----:B------:R2:W-:Y:S02]  /*24e0*/  STG.E.64 desc[UR12][R22.64], R6 ;  /* 0x0000000616007986 */ /* 0x0005e4000c101b0c */
.L_x_22:
[----:B------:R-:W-:Y:S05]  /*24f0*/  @!P0 EXIT ;  /* 0x000000000000894d */ /* 0x000fea0003800000 */
[----:B------:R-:W-:Y:S02]  /*2500*/  ISETP.GE.U32.AND P1, PT, R38, 0x4, PT ;  /* 0x000000042600780c */ /* 0x000fe40003f26070 */
[----:B-12---:R-:W-:-:S04]  /*2510*/  LOP3.LUT R20, R3, 0x3, RZ, 0xc0, !PT ;  /* 0x0000000303147812 */ /* 0x006fc800078ec0ff */
[----:B------:R-:W-:-:S07]  /*2520*/  ISETP.NE.AND P0, PT, R20, RZ, PT ;  /* 0x000000ff1400720c */ /* 0x000fce0003f05270 */
[----:B------:R-:W-:Y:S06]  /*2530*/  @!P1 BRA `(.L_x_23) ;  /* 0x00000000007c9947 */ /* 0x000fec0003800000 */
[----:B------:R-:W-:Y:S01]  /*2540*/  IMAD R14, R0, 0x8, R1 ;  /* 0x00000008000e7824 */ /* 0x000fe200078e0201 */
[----:B------:R-:W1:Y:S04]  /*2550*/  LDCU.64 UR4, c[0x0][0x3a0] ;  /* 0x00007400ff0477ac */ /* 0x000e680008000a00 */
[----:B------:R-:W2:Y:S04]  /*2560*/  LDL.128 R8, [R14] ;  /* 0x000000000e087983 */ /* 0x000ea80000100c00 */
[----:B------:R3:W4:Y:S01]  /*2570*/  LDL.128 R4, [R14+0x10] ;  /* 0x000010000e047983 */ /* 0x0007220000100c00 */
[----:B------:R-:W-:Y:S01]  /*2580*/  IMAD.MOV.U32 R2, RZ, RZ, R36 ;  /* 0x000000ffff027224 */ /* 0x000fe200078e0024 */
[----:B------:R-:W-:Y:S01]  /*2590*/  SHF.L.U64.HI R19, R16, 0x3, R17 ;  /* 0x0000000310137819 */ /* 0x000fe20000010211 */
[----:B------:R-:W-:Y:S01]  /*25a0*/  IMAD.MOV.U32 R3, RZ, RZ, R37 ;  /* 0x000000ffff037224 */ /* 0x000fe200078e0025 */
[----:B0-----:R-:W-:Y:S01]  /*25b0*/  R2UR UR6, R34 ;  /* 0x00000000220672ca */ /* 0x001fe200000e0000 */
[----:B------:R-:W-:Y:S01]  /*25c0*/  IMAD.SHL.U32 R15, R16, 0x8, RZ ;  /* 0x00000008100f7824 */ /* 0x000fe200078e00ff */
[----:B------:R-:W-:Y:S01]  /*25d0*/  R2UR UR7, R35 ;  /* 0x00000000230772ca */ /* 0x000fe200000e0000 */
[----:B------:R-:W-:Y:S01]  /*25e0*/  IMAD.WIDE.U32 R2, R0, R16, R2 ;  /* 0x0000001000027225 */ /* 0x000fe200078e0002 */
[----:B------:R-:W-:-:S02]  /*25f0*/  R2UR UR8, R34 ;  /* 0x00000000220872ca */ /* 0x000fc400000e0000 */
[C---:B------:R-:W-:Y:S01]  /*2600*/  R2UR UR9, R35.reuse ;  /* 0x00000000230972ca */ /* 0x040fe200000e0000 */
[----:B------:R-:W-:Y:S01]  /*2610*/  IMAD R3, R0, R17, R3 ;  /* 0x0000001100037224 */ /* 0x000fe200078e0203 */
[----:B-1----:R-:W-:Y:S01]  /*2620*/  LEA R12, P1, R2, UR4, 0x3 ;  /* 0x00000004020c7c11 */ /* 0x002fe2000f8218ff */
[----:B------:R-:W-:Y:S01]  /*2630*/  VIADD R0, R0, 0x4 ;  /* 0x0000000400007836 */ /* 0x000fe20000000000 */
[----:B------:R-:W-:Y:S02]  /*2640*/  R2UR UR4, R34 ;  /* 0x00000000220472ca */ /* 0x000fe400000e0000 */
[----:B------:R-:W-:Y:S02]  /*2650*/  LEA.HI.X R13, R2, UR5, R3, 0x3, P1 ;  /* 0x00000005020d7c11 */ /* 0x000fe400088f1c03 */
[----:B------:R-:W-:Y:S02]  /*2660*/  IADD3 R2, P1, PT, R12, R15, RZ ;  /* 0x0000000f0c027210 */ /* 0x000fe40007f3e0ff */
[----:B------:R-:W-:-:S02]  /*2670*/  R2UR UR5, R35 ;  /* 0x00000000230572ca */ /* 0x000fc400000e0000 */
[-C--:B---3--:R-:W-:Y:S01]  /*2680*/  IADD3 R14, P2, PT, R2, R15.reuse, RZ ;  /* 0x0000000f020e7210 */ /* 0x088fe20007f5e0ff */
[--C-:B------:R-:W-:Y:S01]  /*2690*/  IMAD.X R3, R13, 0x1, R19.reuse, P1 ;  /* 0x000000010d037824 */ /* 0x100fe200008e0613 */
[----:B------:R-:W-:Y:S02]  /*26a0*/  R2UR UR10, R34 ;  /* 0x00000000220a72ca */ /* 0x000fe400000e0000 */
[----:B------:R-:W-:Y:S02]  /*26b0*/  R2UR UR11, R35 ;  /* 0x00000000230b72ca */ /* 0x000fe400000e0000 */
[----:B------:R-:W-:Y:S01]  /*26c0*/  IADD3 R18, P1, PT, R14, R15, RZ ;  /* 0x0000000f0e127210 */ /* 0x000fe20007f3e0ff */
[----:B------:R-:W-:-:S04]  /*26d0*/  IMAD.X R15, R3, 0x1, R19, P2 ;  /* 0x00000001030f7824 */ /* 0x000fc800010e0613 */
[----:B------:R-:W-:Y:S01]  /*26e0*/  IMAD.X R19, R15, 0x1, R19, P1 ;  /* 0x000000010f137824 */ /* 0x000fe200008e0613 */
[----:B--2---:R1:W-:Y:S04]  /*26f0*/  STG.E.64 desc[UR4][R12.64], R8 ;  /* 0x000000080c007986 */ /* 0x0043e8000c101b04 */
[----:B------:R1:W-:Y:S04]  /*2700*/  STG.E.64 desc[UR6][R2.64], R10 ;  /* 0x0000000a02007986 */ /* 0x0003e8000c101b06 */
[----:B----4-:R1:W-:Y:S04]  /*2710*/  STG.E.64 desc[UR8][R14.64], R4 ;  /* 0x000000040e007986 */ /* 0x0103e8000c101b08 */
[----:B------:R1:W-:Y:S02]  /*2720*/  STG.E.64 desc[UR10][R18.64], R6 ;  /* 0x0000000612007986 */ /* 0x0003e4000c101b0a */
.L_x_23:
[----:B------:R-:W-:Y:S05]  /*2730*/  @!P0 EXIT ;  /* 0x000000000000894d */ /* 0x000fea0003800000 */
[----:B------:R-:W2:Y:S01]  /*2740*/  LDCU.64 UR4, c[0x0][0x3a0] ;  /* 0x00007400ff0477ac */ /* 0x000ea20008000a00 */
[----:B-1----:R-:W-:Y:S02]  /*2750*/  IMAD.MOV.U32 R2, RZ, RZ, R36 ;  /* 0x000000ffff027224 */ /* 0x002fe400078e0024 */
[----:B------:R-:W-:Y:S02]  /*2760*/  IMAD.MOV.U32 R3, RZ, RZ, R37 ;  /* 0x000000ffff037224 */ /* 0x000fe400078e0025 */
[C---:B------:R-:W-:Y:S02]  /*2770*/  IMAD R6, R0.reuse, 0x8, R1 ;  /* 0x0000000800067824 */ /* 0x040fe400078e0201 */
[----:B------:R-:W-:-:S04]  /*2780*/  IMAD.WIDE.U32 R2, R0, R16, R2 ;  /* 0x0000001000027225 */ /* 0x000fc800078e0002 */
[----:B------:R-:W-:Y:S01]  /*2790*/  IMAD R3, R0, R17, R3 ;  /* 0x0000001100037224 */ /* 0x000fe200078e0203 */
[----:B------:R-:W-:Y:S01]  /*27a0*/  SHF.L.U64.HI R17, R16, 0x3, R17 ;  /* 0x0000000310117819 */ /* 0x000fe20000010211 */
[----:B------:R-:W-:Y:S01]  /*27b0*/  IMAD.MOV R0, RZ, RZ, -R20 ;  /* 0x000000ffff007224 */ /* 0x000fe200078e0a14 */
[----:B--2---:R-:W-:-:S04]  /*27c0*/  LEA R7, P0, R2, UR4, 0x3 ;  /* 0x0000000402077c11 */ /* 0x004fc8000f8018ff */
[----:B------:R-:W-:-:S09]  /*27d0*/  LEA.HI.X R8, R2, UR5, R3, 0x3, P0 ;  /* 0x0000000502087c11 */ /* 0x000fd200080f1c03 */
.L_x_24:
[----:B-1----:R1:W2:Y:S01]  /*27e0*/  LDL.64 R2, [R6] ;  /* 0x0000000006027983 */ /* 0x0022a20000100a00 */
[----:B------:R-:W-:Y:S01]  /*27f0*/  VIADD R0, R0, 0x1 ;  /* 0x0000000100007836 */ /* 0x000fe20000000000 */
[----:B0-----:R-:W-:Y:S01]  /*2800*/  R2UR UR4, R34 ;  /* 0x00000000220472ca */ /* 0x001fe200000e0000 */
[----:B------:R-:W-:Y:S01]  /*2810*/  IMAD.MOV.U32 R4, RZ, RZ, R7 ;  /* 0x000000ffff047224 */ /* 0x000fe200078e0007 */
[----:B------:R-:W-:Y:S01]  /*2820*/  R2UR UR5, R35 ;  /* 0x00000000230572ca */ /* 0x000fe200000e0000 */
[----:B------:R-:W-:Y:S01]  /*2830*/  IMAD.MOV.U32 R5, RZ, RZ, R8 ;  /* 0x000000ffff057224 */ /* 0x000fe200078e0008 */
[----:B------:R-:W-:Y:S02]  /*2840*/  ISETP.NE.AND P0, PT, R0, RZ, PT ;  /* 0x000000ff0000720c */ /* 0x000fe40003f05270 */
[----:B------:R-:W-:Y:S01]  /*2850*/  LEA R7, P1, R16, R7, 0x3 ;  /* 0x0000000710077211 */ /* 0x000fe200078218ff */
[----:B-1----:R-:W-:-:S04]  /*2860*/  VIADD R6, R6, 0x8 ;  /* 0x0000000806067836 */ /* 0x002fc80000000000 */
[----:B------:R-:W-:-:S04]  /*2870*/  IMAD.X R8, R8, 0x1, R17, P1 ;  /* 0x0000000108087824 */ /* 0x000fc800008e0611 */
[----:B--2---:R1:W-:Y:S02]  /*2880*/  STG.E.64 desc[UR4][R4.64], R2 ;  /* 0x0000000204007986 */ /* 0x0043e4000c101b04 */
[----:B------:R-:W-:Y:S05]  /*2890*/  @P0 BRA `(.L_x_24) ;  /* 0xfffffffc00d00947 */ /* 0x000fea000383ffff */
[----:B------:R-:W-:Y:S05]  /*28a0*/  EXIT ;  /* 0x000000000000794d */ /* 0x000fea0003800000 */
        .weak           $__internal_0_$__cuda_sm20_div_s64
        .type           $__internal_0_$__cuda_sm20_div_s64,@function
        .size           $__internal_0_$__cuda_sm20_div_s64,(.L_x_26 - $__internal_0_$__cuda_sm20_div_s64)
$__internal_0_$__cuda_sm20_div_s64:
[-C--:B------:R-:W-:Y:S02]  /*28b0*/  IADD3 R2, P1, PT, RZ, -R5.reuse, RZ ;  /* 0x80000005ff027210 */ /* 0x080fe40007f3e0ff */
[----:B------:R-:W-:Y:S02]  /*28c0*/  ISETP.GE.AND P0, PT, R6, RZ, PT ;  /* 0x000000ff0600720c */ /* 0x000fe40003f06270 */
[----:B------:R-:W-:Y:S01]  /*28d0*/  ISETP.GE.AND P3, PT, R7, RZ, PT ;  /* 0x000000ff0700720c */ /* 0x000fe20003f66270 */
[----:B------:R-:W-:Y:S01]  /*28e0*/  IMAD.X R3, RZ, RZ, ~R6, P1 ;  /* 0x000000ffff037224 */ /* 0x000fe200008e0e06 */
[----:B------:R-:W-:-:S04]  /*28f0*/  SEL R2, R2, R5, !P0 ;  /* 0x0000000502027207 */ /* 0x000fc80004000000 */
[----:B------:R-:W-:-:S04]  /*2900*/  SEL R3, R3, R6, !P0 ;  /* 0x0000000603037207 */ /* 0x000fc80004000000 */
[----:B------:R-:W0:Y:S08]  /*2910*/  I2F.U64.RP R9, R2 ;  /* 0x0000000200097312 */ /* 0x000e300000309000 */
[----:B0-----:R-:W0:Y:S02]  /*2920*/  MUFU.RCP R9, R9 ;  /* 0x0000000900097308 */ /* 0x001e240000001000 */
[----:B0-----:R-:W-:-:S06]  /*2930*/  VIADD R10, R9, 0x1ffffffe ;  /* 0x1ffffffe090a7836 */ /* 0x001fcc0000000000 */
[----:B------:R-:W0:Y:S02]  /*2940*/  F2I.U64.TRUNC R10, R10 ;  /* 0x0000000a000a7311 */ /* 0x000e24000020d800 */
[----:B0-----:R-:W-:-:S04]  /*2950*/  IMAD.WIDE.U32 R12, R10, R2, RZ ;  /* 0x000000020a0c7225 */ /* 0x001fc800078e00ff */
[----:B------:R-:W-:Y:S01]  /*2960*/  IMAD R13, R10, R3, R13 ;  /* 0x000000030a0d7224 */ /* 0x000fe200078e020d */
[----:B------:R-:W-:-:S03]  /*2970*/  IADD3 R15, P0, PT, RZ, -R12, RZ ;  /* 0x8000000cff0f7210 */ /* 0x000fc60007f1e0ff */
[----:B------:R-:W-:Y:S02]  /*2980*/  IMAD R13, R11, R2, R13 ;  /* 0x000000020b0d7224 */ /* 0x000fe400078e020d */
[----:B------:R-:W-:-:S04]  /*2990*/  IMAD.HI.U32 R12, R10, R15, RZ ;  /* 0x0000000f0a0c7227 */ /* 0x000fc800078e00ff */
[----:B------:R-:W-:Y:S02]  /*29a0*/  IMAD.X R17, RZ, RZ, ~R13, P0 ;  /* 0x000000ffff117224 */ /* 0x000fe400000e0e0d */
[----:B------:R-:W-:Y:S02]  /*29b0*/  IMAD.MOV.U32 R13, RZ, RZ, R10 ;  /* 0x000000ffff0d7224 */ /* 0x000fe400078e000a */
[-C--:B------:R-:W-:Y:S02]  /*29c0*/  IMAD R19, R11, R17.reuse, RZ ;  /* 0x000000110b137224 */ /* 0x080fe400078e02ff */
[----:B------:R-:W-:-:S04]  /*29d0*/  IMAD.WIDE.U32 R12, P0, R10, R17, R12 ;  /* 0x000000110a0c7225 */ /* 0x000fc8000780000c */
[----:B------:R-:W-:Y:S01]  /*29e0*/  IMAD.HI.U32 R9, R11, R17, RZ ;  /* 0x000000110b097227 */ /* 0x000fe200078e00ff */
[----:B------:R-:W-:-:S03]  /*29f0*/  IADD3 R17, P4, PT, RZ, -R8, RZ ;  /* 0x80000008ff117210 */ /* 0x000fc60007f9e0ff */
[----:B------:R-:W-:Y:S01]  /*2a00*/  IMAD.HI.U32 R12, P1, R11, R15, R12 ;  /* 0x0000000f0b0c7227 */ /* 0x000fe2000782000c */
[----:B------:R-:W-:-:S03]  /*2a10*/  SEL R17, R17, R8, !P3 ;  /* 0x0000000811117207 */ /* 0x000fc60005800000 */
[----:B------:R-:W-:Y:S01]  /*2a20*/  IMAD.X R9, R9, 0x1, R11, P0 ;  /* 0x0000000109097824 */ /* 0x000fe200000e060b */
[----:B------:R-:W-:-:S04]  /*2a30*/  IADD3 R13, P2, PT, R19, R12, RZ ;  /* 0x0000000c130d7210 */ /* 0x000fc80007f5e0ff */
[----:B------:R-:W-:Y:S01]  /*2a40*/  IADD3.X R9, PT, PT, RZ, RZ, R9, P2, P1 ;  /* 0x000000ffff097210 */ /* 0x000fe200017e2409 */
[----:B------:R-:W-:-:S04]  /*2a50*/  IMAD.WIDE.U32 R10, R13, R2, RZ ;  /* 0x000000020d0a7225 */ /* 0x000fc800078e00ff */
[----:B------:R-:W-:Y:S01]  /*2a60*/  IMAD R11, R13, R3, R11 ;  /* 0x000000030d0b7224 */ /* 0x000fe200078e020b */
[----:B------:R-:W-:-:S03]  /*2a70*/  IADD3 R15, P0, PT, RZ, -R10, RZ ;  /* 0x8000000aff0f7210 */ /* 0x000fc60007f1e0ff */
[----:B------:R-:W-:Y:S02]  /*2a80*/  IMAD R11, R9, R2, R11 ;  /* 0x00000002090b7224 */ /* 0x000fe400078e020b */
[----:B------:R-:W-:-:S04]  /*2a90*/  IMAD.HI.U32 R12, R13, R15, RZ ;  /* 0x0000000f0d0c7227 */ /* 0x000fc800078e00ff */
[----:B------:R-:W-:-:S04]  /*2aa0*/  IMAD.X R10, RZ, RZ, ~R11, P0 ;  /* 0x000000ffff0a7224 */ /* 0x000fc800000e0e0b */
[----:B------:R-:W-:-:S04]  /*2ab0*/  IMAD.WIDE.U32 R12, P0, R13, R10, R12 ;  /* 0x0000000a0d0c7225 */ /* 0x000fc8000780000c */
[----:B------:R-:W-:-:S04]  /*2ac0*/  IMAD.HI.U32 R11, P1, R9, R15, R12 ;  /* 0x0000000f090b7227 */ /* 0x000fc8000782000c */
[CC--:B------:R-:W-:Y:S02]  /*2ad0*/  IMAD R12, R9.reuse, R10.reuse, RZ ;  /* 0x0000000a090c7224 */ /* 0x0c0fe400078e02ff */
[----:B------:R-:W-:-:S03]  /*2ae0*/  IMAD.HI.U32 R10, R9, R10, RZ ;  /* 0x0000000a090a7227 */ /* 0x000fc600078e00ff */
[----:B------:R-:W-:Y:S01]  /*2af0*/  IADD3 R11, P2, PT, R12, R11, RZ ;  /* 0x0000000b0c0b7210 */ /* 0x000fe20007f5e0ff */
[----:B------:R-:W-:Y:S02]  /*2b00*/  IMAD.X R12, RZ, RZ, ~R7, P4 ;  /* 0x000000ffff0c7224 */ /* 0x000fe400020e0e07 */
[----:B------:R-:W-:Y:S02]  /*2b10*/  IMAD.X R9, R10, 0x1, R9, P0 ;  /* 0x000000010a097824 */ /* 0x000fe400000e0609 */
[C---:B------:R-:W-:Y:S01]  /*2b20*/  IMAD.HI.U32 R8, R11.reuse, R17, RZ ;  /* 0x000000110b087227 */ /* 0x040fe200078e00ff */
[-C--:B------:R-:W-:Y:S02]  /*2b30*/  SEL R12, R12, R7.reuse, !P3 ;  /* 0x000000070c0c7207 */ /* 0x080fe40005800000 */
[----:B------:R-:W-:Y:S01]  /*2b40*/  IADD3.X R13, PT, PT, RZ, RZ, R9, P2, P1 ;  /* 0x000000ffff0d7210 */ /* 0x000fe200017e2409 */
[----:B------:R-:W-:Y:S01]  /*2b50*/  IMAD.MOV.U32 R9, RZ, RZ, RZ ;  /* 0x000000ffff097224 */ /* 0x000fe200078e00ff */
[----:B------:R-:W-:Y:S01]  /*2b60*/  LOP3.LUT R7, R6, R7, RZ, 0x3c, !PT ;  /* 0x0000000706077212 */ /* 0x000fe200078e3cff */
[----:B------:R-:W-:-:S04]  /*2b70*/  IMAD.WIDE.U32 R8, R11, R12, R8 ;  /* 0x0000000c0b087225 */ /* 0x000fc800078e0008 */
[C---:B------:R-:W-:Y:S02]  /*2b80*/  IMAD R11, R13.reuse, R12, RZ ;  /* 0x0000000c0d0b7224 */ /* 0x040fe400078e02ff */
[----:B------:R-:W-:-:S04]  /*2b90*/  IMAD.HI.U32 R8, P0, R13, R17, R8 ;  /* 0x000000110d087227 */ /* 0x000fc80007800008 */
[----:B------:R-:W-:Y:S01]  /*2ba0*/  IMAD.HI.U32 R10, R13, R12, RZ ;  /* 0x0000000c0d0a7227 */ /* 0x000fe200078e00ff */
[----:B------:R-:W-:-:S03]  /*2bb0*/  IADD3 R11, P1, PT, R11, R8, RZ ;  /* 0x000000080b0b7210 */ /* 0x000fc60007f3e0ff */
[----:B------:R-:W-:Y:S02]  /*2bc0*/  IMAD.X R10, RZ, RZ, R10, P0 ;  /* 0x000000ffff0a7224 */ /* 0x000fe400000e060a */
[----:B------:R-:W-:-:S04]  /*2bd0*/  IMAD.WIDE.U32 R8, R11, R2, RZ ;  /* 0x000000020b087225 */ /* 0x000fc800078e00ff */
[----:B------:R-:W-:Y:S01]  /*2be0*/  IMAD.X R13, RZ, RZ, R10, P1 ;  /* 0x000000ffff0d7224 */ /* 0x000fe200008e060a */
[----:B------:R-:W-:Y:S01]  /*2bf0*/  IADD3 R17, P1, PT, -R8, R17, RZ ;  /* 0x0000001108117210 */ /* 0x000fe20007f3e1ff */
[C---:B------:R-:W-:Y:S01]  /*2c00*/  IMAD R9, R11.reuse, R3, R9 ;  /* 0x000000030b097224 */ /* 0x040fe200078e0209 */
[----:B------:R-:W-:Y:S02]  /*2c10*/  IADD3 R8, P2, PT, R11, 0x1, RZ ;  /* 0x000000010b087810 */ /* 0x000fe40007f5e0ff */
[-C--:B------:R-:W-:Y:S01]  /*2c20*/  ISETP.GE.U32.AND P0, PT, R17, R2.reuse, PT ;  /* 0x000000021100720c */ /* 0x080fe20003f06070 */
[-C--:B------:R-:W-:Y:S02]  /*2c30*/  IMAD R9, R13, R2.reuse, R9 ;  /* 0x000000020d097224 */ /* 0x080fe400078e0209 */
[----:B------:R-:W-:Y:S02]  /*2c40*/  IMAD.X R10, RZ, RZ, R13, P2 ;  /* 0x000000ffff0a7224 */ /* 0x000fe400010e060d */
[----:B------:R-:W-:Y:S01]  /*2c50*/  IMAD.X R19, R12, 0x1, ~R9, P1 ;  /* 0x000000010c137824 */ /* 0x000fe200008e0e09 */
[----:B------:R-:W-:-:S04]  /*2c60*/  IADD3 R9, P1, PT, R17, -R2, RZ ;  /* 0x8000000211097210 */ /* 0x000fc80007f3e0ff */
[C---:B------:R-:W-:Y:S01]  /*2c70*/  ISETP.GE.U32.AND.EX P0, PT, R19.reuse, R3, PT, P0 ;  /* 0x000000031300720c */ /* 0x040fe20003f06100 */
[----:B------:R-:W-:-:S03]  /*2c80*/  IMAD.X R15, R19, 0x1, ~R3, P1 ;  /* 0x00000001130f7824 */ /* 0x000fc600008e0e03 */
[----:B------:R-:W-:Y:S02]  /*2c90*/  SEL R9, R9, R17, P0 ;  /* 0x0000001109097207 */ /* 0x000fe40000000000 */
[----:B------:R-:W-:Y:S02]  /*2ca0*/  SEL R11, R8, R11, P0 ;  /* 0x0000000b080b7207 */ /* 0x000fe40000000000 */
[----:B------:R-:W-:Y:S02]  /*2cb0*/  SEL R15, R15, R19, P0 ;  /* 0x000000130f0f7207 */ /* 0x000fe40000000000 */
[----:B------:R-:W-:Y:S02]  /*2cc0*/  ISETP.GE.U32.AND P1, PT, R9, R2, PT ;  /* 0x000000020900720c */ /* 0x000fe40003f26070 */
[----:B------:R-:W-:Y:S02]  /*2cd0*/  SEL R8, R10, R13, P0 ;  /* 0x0000000d0a087207 */ /* 0x000fe40000000000 */
[----:B------:R-:W-:-:S02]  /*2ce0*/  IADD3 R2, P2, PT, R11, 0x1, RZ ;  /* 0x000000010b027810 */ /* 0x000fc40007f5e0ff */
[----:B------:R-:W-:Y:S02]  /*2cf0*/  ISETP.GE.U32.AND.EX P0, PT, R15, R3, PT, P1 ;  /* 0x000000030f00720c */ /* 0x000fe40003f06110 */
[----:B------:R-:W-:Y:S01]  /*2d00*/  ISETP.GE.AND P1, PT, R7, RZ, PT ;  /* 0x000000ff0700720c */ /* 0x000fe20003f26270 */
[----:B------:R-:W-:Y:S01]  /*2d10*/  IMAD.X R3, RZ, RZ, R8, P2 ;  /* 0x000000ffff037224 */ /* 0x000fe200010e0608 */
[----:B------:R-:W-:-:S04]  /*2d20*/  SEL R2, R2, R11, P0 ;  /* 0x0000000b02027207 */ /* 0x000fc80000000000 */
[----:B------:R-:W-:Y:S02]  /*2d30*/  SEL R3, R3, R8, P0 ;  /* 0x0000000803037207 */ /* 0x000fe40000000000 */
[-C--:B------:R-:W-:Y:S02]  /*2d40*/  IADD3 R9, P2, PT, RZ, -R2.reuse, RZ ;  /* 0x80000002ff097210 */ /* 0x080fe40007f5e0ff */
[----:B------:R-:W-:Y:S01]  /*2d50*/  ISETP.NE.U32.AND P0, PT, R5, RZ, PT ;  /* 0x000000ff0500720c */ /* 0x000fe20003f05070 */
[----:B------:R-:W-:Y:S01]  /*2d60*/  IMAD.MOV.U32 R5, RZ, RZ, 0x0 ;  /* 0x00000000ff057424 */ /* 0x000fe200078e00ff */
[----:B------:R-:W-:Y:S01]  /*2d70*/  SEL R2, R9, R2, !P1 ;  /* 0x0000000209027207 */ /* 0x000fe20004800000 */
[----:B------:R-:W-:Y:S01]  /*2d80*/  IMAD.X R8, RZ, RZ, ~R3, P2 ;  /* 0x000000ffff087224 */ /* 0x000fe200010e0e03 */
[----:B------:R-:W-:-:S04]  /*2d90*/  ISETP.NE.AND.EX P0, PT, R6, RZ, PT, P0 ;  /* 0x000000ff0600720c */ /* 0x000fc80003f05300 */
[----:B------:R-:W-:Y:S02]  /*2da0*/  SEL R3, R8, R3, !P1 ;  /* 0x0000000308037207 */ /* 0x000fe40004800000 */
[----:B------:R-:W-:Y:S02]  /*2db0*/  SEL R2, R2, 0xffffffff, P0 ;  /* 0xffffffff02027807 */ /* 0x000fe40000000000 */
[----:B------:R-:W-:Y:S01]  /*2dc0*/  SEL R3, R3, 0xffffffff, P0 ;  /* 0xffffffff03037807 */ /* 0x000fe20000000000 */
[----:B------:R-:W-:Y:S06]  /*2dd0*/  RET.REL.NODEC R4 `(_Z22create_leveled_bitmapsPclPlS_S0_lli) ;  /* 0xffffffd004887950 */ /* 0x000fec0003c3ffff */
.L_x_25:
[----:B------:R-:W-:-:S00]  /*2de0*/  BRA `(.L_x_25) ;  /* 0xfffffffc00fc7947 */ /* 0x000fc0000383ffff */
[----:B------:R-:W-:-:S00]  /*2df0*/  NOP ;  /* 0x0000000000007918 */ /* 0x000fc00000000000 */
        /* <DEDUP_REMOVED lines=8> */
.L_x_26:


//--------------------- .nv.global.init           --------------------------
	.section	.nv.global.init,"aw",@progbits
.nv.global.init:
	.type		$str$2,@object
	.size		$str$2,($str - $str$2)
$str$2:
        /*0000*/ 	.byte	0x6c, 0x65, 0x76, 0x65, 0x6c, 0x20, 0x3e, 0x3d, 0x20, 0x2d, 0x31, 0x00
	.type		$str,@object
	.size		$str,($str$1 - $str)
$str:
        /*000c*/ 	.byte	0x6e, 0x75, 0x6d, 0x5f, 0x6c, 0x65, 0x76, 0x65, 0x6c, 0x73, 0x20, 0x3c, 0x3d, 0x20, 0x4e, 0x55
        /*001c*/ 	.byte	0x4d, 0x5f, 0x4c, 0x45, 0x56, 0x45, 0x4c, 0x53, 0x00
	.type		$str$1,@object
	.size		$str$1,(__unnamed_1 - $str$1)
$str$1:
        /*0025*/ 	.byte	0x2f, 0x74, 0x6d, 0x70, 0x2f, 0x73, 0x61, 0x73, 0x73, 0x5f, 0x63, 0x75, 0x5f, 0x67, 0x32, 0x69
        /*0035*/ 	.byte	0x30, 0x32, 0x64, 0x67, 0x37, 0x2f, 0x6b, 0x2e, 0x63, 0x75, 0x00
	.type		__unnamed_1,@object
	.size		__unnamed_1,(.L_0 - __unnamed_1)
__unnamed_1:
        /*0040*/ 	.byte	0x76, 0x6f, 0x69, 0x64, 0x20, 0x63, 0x72, 0x65, 0x61, 0x74, 0x65, 0x5f, 0x6c, 0x65, 0x76, 0x65
        /*0050*/ 	.byte	0x6c, 0x65, 0x64, 0x5f, 0x62, 0x69, 0x74, 0x6d, 0x61, 0x70, 0x73, 0x28, 0x63, 0x68, 0x61, 0x72
        /*0060*/ 	.byte	0x20, 0x2a, 0x2c, 0x20, 0x6c, 0x6f, 0x6e, 0x67, 0x2c, 0x20, 0x6c, 0x6f, 0x6e, 0x67, 0x20, 0x2a
        /*0070*/ 	.byte	0x2c, 0x20, 0x63, 0x68, 0x61, 0x72, 0x20, 0x2a, 0x2c, 0x20, 0x6c, 0x6f, 0x6e, 0x67, 0x20, 0x2a
        /*0080*/ 	.byte	0x2c, 0x20, 0x6c, 0x6f, 0x6e, 0x67, 0x2c, 0x20, 0x6c, 0x6f, 0x6e, 0x67, 0x2c, 0x20, 0x69, 0x6e
        /*0090*/ 	.byte	0x74, 0x29, 0x00
.L_0:


//--------------------- .nv.shared.reserved.0     --------------------------
	.section	.nv.shared.reserved.0,"aw",@nobits
	.weak		__nv_reservedSMEM_offset_0_alias
	.size		__nv_reservedSMEM_offset_0_alias, 0, 64
	.other		__nv_reservedSMEM_offset_0_alias,@"STO_CUDA_RESERVED_SHARED STV_DEFAULT"
__nv_reservedSMEM_offset_0_alias:
	.zero		0
	.zero		64


//--------------------- .nv.constant0._Z22create_leveled_bitmapsPclPlS_S0_lli --------------------------
	.section	.nv.constant0._Z22create_leveled_bitmapsPclPlS_S0_lli,"a",@progbits
	.sectionflags	@""
	.align	4
.nv.constant0._Z22create_leveled_bitmapsPclPlS_S0_lli:
	.zero		956


//--------------------- SYMBOLS --------------------------

	.type		.nv.reservedSmem.offset0,@object
	.size		.nv.reservedSmem.offset0,0x4
	.type		__assertfail,@function
